# CuTe-DSL kernel — source=cudnn_frontend_dsl family=gemm_swiglu
# config = {"ab_dtype": "BFloat16", "c_dtype": "BFloat16", "mma_mn": [64, 128], "cluster_mn": [1, 1]}


// ===== COMPILED SASS (sm_100a) =====

	.target	sm_100a

	.elftype	@"ET_EXEC"


//--------------------- .note.nv.tkinfo           --------------------------
	.section	.note.nv.tkinfo,"",@"SHT_NOTE"
	.sectionflags	@"SHF_NOTE_NV_TKINFO"
	.tkinfo
        /*0018*/ 	.word	0x00000081
        /*0030*/ 	.string	""
        /*0030*/ 	.string	"ptxas"
        /*0030*/ 	.string	"Cuda compilation tools, release 12.9, V12.9.83"
        /*0030*/ 	.string	"Build system must define TOOLS_VERSION_EXTENDED"
        /*0030*/ 	.string	"-O 3 -arch sm_100a "



//--------------------- .note.nv.cuver            --------------------------
	.section	.note.nv.cuver,"",@"SHT_NOTE"
	.sectionflags	@"SHF_NOTE_NV_CUVER"
        /*0018*/ 	.short	0x0001
        /*001a*/ 	.short	0x0064
        /*001c*/ 	.short	0x0001
        /*001e*/ 	.short	0x0000
        /*0020*/ 	.short	0x0001
        /*0022*/ 	.short	0x0000


//--------------------- .nv.info                  --------------------------
	.section	.nv.info,"",@"SHT_CUDA_INFO"
	.align	4


	//----- nvinfo : EIATTR_REGCOUNT
	.align		4
        /*0000*/ 	.byte	0x04, 0x2f
        /*0002*/ 	.short	(.L_4 - .L_3)
	.align		4
.L_3:
        /*0004*/ 	.word	index@(kernel_cutlass_kernel_cudnngemm_swigludense_gemm_persistent_swigluPersistentDenseGemmKernel_object_at__TiledMMA_ThrLayoutVMNK11110000_PermutationMNK____MMAAtom_ThrID10_ShapeMNK6412816_TVL_0)
        /*0008*/ 	.word	0x00000067


	//----- nvinfo : EIATTR_FRAME_SIZE
	.align		4
.L_4:
        /*000c*/ 	.byte	0x04, 0x11
        /*000e*/ 	.short	(.L_6 - .L_5)
	.align		4
.L_5:
        /*0010*/ 	.word	index@($__internal_2_$__cuda_sm10x_tcgen05_guardrail_trap_unallocated_columns_being_dealloced)
        /*0014*/ 	.word	0x00000000


	//----- nvinfo : EIATTR_FRAME_SIZE
	.align		4
.L_6:
        /*0018*/ 	.byte	0x04, 0x11
        /*001a*/ 	.short	(.L_8 - .L_7)
	.align		4
.L_7:
        /*001c*/ 	.word	index@($__internal_1_$__cuda_sm10x_tcgen05_guardrail_trap_phase_invalid_during_alloc)
        /*0020*/ 	.word	0x00000000


	//----- nvinfo : EIATTR_FRAME_SIZE
	.align		4
.L_8:
        /*0024*/ 	.byte	0x04, 0x11
        /*0026*/ 	.short	(.L_10 - .L_9)
	.align		4
.L_9:
        /*0028*/ 	.word	index@($__internal_0_$__cuda_sm10x_tcgen05_guardrail_trap_col_being_dealloced_not_returned_by_alloc)
        /*002c*/ 	.word	0x00000000


	//----- nvinfo : EIATTR_FRAME_SIZE
	.align		4
.L_10:
        /*0030*/ 	.byte	0x04, 0x11
        /*0032*/ 	.short	(.L_12 - .L_11)
	.align		4
.L_11:
        /*0034*/ 	.word	index@(kernel_cutlass_kernel_cudnngemm_swigludense_gemm_persistent_swigluPersistentDenseGemmKernel_object_at__TiledMMA_ThrLayoutVMNK11110000_PermutationMNK____MMAAtom_ThrID10_ShapeMNK6412816_TVL_0)
        /*0038*/ 	.word	0x00000000


	//----- nvinfo : EIATTR_MIN_STACK_SIZE
	.align		4
.L_12:
        /*003c*/ 	.byte	0x04, 0x12
        /*003e*/ 	.short	(.L_14 - .L_13)
	.align		4
.L_13:
        /*0040*/ 	.word	index@(kernel_cutlass_kernel_cudnngemm_swigludense_gemm_persistent_swigluPersistentDenseGemmKernel_object_at__TiledMMA_ThrLayoutVMNK11110000_PermutationMNK____MMAAtom_ThrID10_ShapeMNK6412816_TVL_0)
        /*0044*/ 	.word	0x00000000
.L_14:


//--------------------- .nv.info.kernel_cutlass_kernel_cudnngemm_swigludense_gemm_persistent_swigluPersistentDenseGemmKernel_object_at__TiledMMA_ThrLayoutVMNK11110000_PermutationMNK____MMAAtom_ThrID10_ShapeMNK6412816_TVL_0 --------------------------
	.section	.nv.info.kernel_cutlass_kernel_cudnngemm_swigludense_gemm_persistent_swigluPersistentDenseGemmKernel_object_at__TiledMMA_ThrLayoutVMNK11110000_PermutationMNK____MMAAtom_ThrID10_ShapeMNK6412816_TVL_0,"",@"SHT_CUDA_INFO"
	.sectionflags	@""
	.align	4


	//----- nvinfo : EIATTR_CUDA_API_VERSION
	.align		4
        /*0000*/ 	.byte	0x04, 0x37
        /*0002*/ 	.short	(.L_16 - .L_15)
.L_15:
        /*0004*/ 	.word	0x00000081


	//----- nvinfo : EIATTR_KPARAM_INFO
	.align		4
.L_16:
        /*0008*/ 	.byte	0x04, 0x17
        /*000a*/ 	.short	(.L_18 - .L_17)
.L_17:
        /*000c*/ 	.word	0x00000000
        /*0010*/ 	.short	0x0008
        /*0012*/ 	.short	0x0264
        /*0014*/ 	.byte	0x00, 0xf0, 0x11, 0x00


	//----- nvinfo : EIATTR_KPARAM_INFO
	.align		4
.L_18:
        /*0018*/ 	.byte	0x04, 0x17
        /*001a*/ 	.short	(.L_20 - .L_19)
.L_19:
        /*001c*/ 	.word	0x00000000
        /*0020*/ 	.short	0x0007
        /*0022*/ 	.short	0x0258
        /*0024*/ 	.byte	0x00, 0xf0, 0x31, 0x00


	//----- nvinfo : EIATTR_KPARAM_INFO
	.align		4
.L_20:
        /*0028*/ 	.byte	0x04, 0x17
        /*002a*/ 	.short	(.L_22 - .L_21)
.L_21:
        /*002c*/ 	.word	0x00000000
        /*0030*/ 	.short	0x0006
        /*0032*/ 	.short	0x024c
        /*0034*/ 	.byte	0x00, 0xf0, 0x31, 0x00


	//----- nvinfo : EIATTR_KPARAM_INFO
	.align		4
.L_22:
        /*0038*/ 	.byte	0x04, 0x17
        /*003a*/ 	.short	(.L_24 - .L_23)
.L_23:
        /*003c*/ 	.word	0x00000000
        /*0040*/ 	.short	0x0005
        /*0042*/ 	.short	0x0240
        /*0044*/ 	.byte	0x00, 0xf0, 0x31, 0x00


	//----- nvinfo : EIATTR_KPARAM_INFO
	.align		4
.L_24:
        /*0048*/ 	.byte	0x04, 0x17
        /*004a*/ 	.short	(.L_26 - .L_25)
.L_25:
        /*004c*/ 	.word	0x00000000
        /*0050*/ 	.short	0x0004
        /*0052*/ 	.short	0x01c0
        /*0054*/ 	.byte	0x00, 0xf0, 0x01, 0x02


	//----- nvinfo : EIATTR_KPARAM_INFO
	.align		4
.L_26:
        /*0058*/ 	.byte	0x04, 0x17
        /*005a*/ 	.short	(.L_28 - .L_27)
.L_27:
        /*005c*/ 	.word	0x00000000
        /*0060*/ 	.short	0x0003
        /*0062*/ 	.short	0x0140
        /*0064*/ 	.byte	0x00, 0xf0, 0x01, 0x02


	//----- nvinfo : EIATTR_KPARAM_INFO
	.align		4
.L_28:
        /*0068*/ 	.byte	0x04, 0x17
        /*006a*/ 	.short	(.L_30 - .L_29)
.L_29:
        /*006c*/ 	.word	0x00000000
        /*0070*/ 	.short	0x0002
        /*0072*/ 	.short	0x00c0
        /*0074*/ 	.byte	0x00, 0xf0, 0x01, 0x02


	//----- nvinfo : EIATTR_KPARAM_INFO
	.align		4
.L_30:
        /*0078*/ 	.byte	0x04, 0x17
        /*007a*/ 	.short	(.L_32 - .L_31)
.L_31:
        /*007c*/ 	.word	0x00000000
        /*0080*/ 	.short	0x0001
        /*0082*/ 	.short	0x0040
        /*0084*/ 	.byte	0x00, 0xf0, 0x01, 0x02


	//----- nvinfo : EIATTR_KPARAM_INFO
	.align		4
.L_32:
        /*0088*/ 	.byte	0x04, 0x17
        /*008a*/ 	.short	(.L_34 - .L_33)
.L_33:
        /*008c*/ 	.word	0x00000000
        /*0090*/ 	.short	0x0000
        /*0092*/ 	.short	0x0000
        /*0094*/ 	.byte	0x00, 0xf0, 0x0d, 0x00


	//----- nvinfo : EIATTR_AT_ENTRY_FRAGMENTS
	.align		4
.L_34:
        /*0098*/ 	.byte	0x04, 0x4f
        /*009a*/ 	.short	(.L_36 - .L_35)


	//   ....[0]....
.L_35:
        /*009c*/ 	.word	0x00000004


	//----- nvinfo : EIATTR_RESERVED_SMEM_USED
	.align		4
.L_36:
        /*00a0*/ 	.byte	0x01, 0x41
	.zero		2


	//----- nvinfo : EIATTR_SPARSE_MMA_MASK
	.align		4
        /*00a4*/ 	.byte	0x03, 0x50
        /*00a6*/ 	.short	0x0000


	//----- nvinfo : EIATTR_TCGEN05_1CTA_USED
	.align		4
        /*00a8*/ 	.byte	0x01, 0x51
	.zero		2


	//----- nvinfo : EIATTR_MAXREG_COUNT
	.align		4
        /*00ac*/ 	.byte	0x03, 0x1b
        /*00ae*/ 	.short	0x00ff


	//----- nvinfo : EIATTR_NUM_BARRIERS
	.align		4
        /*00b0*/ 	.byte	0x02, 0x4c
        /*00b2*/ 	.byte	0x03
	.zero		1


	//----- nvinfo : EIATTR_INT_WARP_WIDE_INSTR_OFFSETS
	.align		4
        /*00b4*/ 	.byte	0x04, 0x31
        /*00b6*/ 	.short	(.L_38 - .L_37)


	//   ....[0]....
.L_37:
        /*00b8*/ 	.word	0x00003b90


	//   ....[1]....
        /*00bc*/ 	.word	0x00003bd0


	//----- nvinfo : EIATTR_COOP_GROUP_MASK_REGIDS
	.align		4
.L_38:
        /*00c0*/ 	.byte	0x04, 0x29
        /*00c2*/ 	.short	(.L_40 - .L_39)


	//   ....[0]....
.L_39:
        /*00c4*/ 	.word	0xffffffff


	//   ....[1]....
        /*00c8*/ 	.word	0xffffffff


	//   ....[2]....
        /*00cc*/ 	.word	0xffffffff


	//   ....[3]....
        /*00d0*/ 	.word	0xffffffff


	//----- nvinfo : EIATTR_COOP_GROUP_INSTR_OFFSETS
	.align		4
.L_40:
        /*00d4*/ 	.byte	0x04, 0x28
        /*00d6*/ 	.short	(.L_42 - .L_41)


	//   ....[0]....
.L_41:
        /*00d8*/ 	.word	0x000016b0


	//   ....[1]....
        /*00dc*/ 	.word	0x00001970


	//   ....[2]....
        /*00e0*/ 	.word	0x00003a20


	//   ....[3]....
        /*00e4*/ 	.word	0x00003c80


	//----- nvinfo : EIATTR_VRC_CTA_INIT_COUNT
	.align		4
.L_42:
        /*00e8*/ 	.byte	0x02, 0x4a
        /*00ea*/ 	.byte	0x80
	.zero		1


	//----- nvinfo : EIATTR_MBARRIER_INSTR_OFFSETS
	.align		4
        /*00ec*/ 	.byte	0x04, 0x39
        /*00ee*/ 	.short	(.L_44 - .L_43)


	//   ....[0]....
.L_43:
        /*00f0*/ 	.word	0x00000260
        /*00f4*/ 	.word	0x000000ff
        /*00f8*/ 	.word	0x00000000
        /*00fc*/ 	.short	0x0100
        /*00fe*/ 	.byte	0x05
	.zero		1


	//   ....[1]....
        /*0100*/ 	.word	0x00000270
        /*0104*/ 	.word	0x000000ff
        /*0108*/ 	.word	0x00000008
        /*010c*/ 	.short	0x0100
        /*010e*/ 	.byte	0x05
	.zero		1


	//   ....[2]....
        /*0110*/ 	.word	0x00000280
        /*0114*/ 	.word	0x000000ff
        /*0118*/ 	.word	0x00000010
        /*011c*/ 	.short	0x0100
        /*011e*/ 	.byte	0x05
	.zero		1


	//   ....[3]....
        /*0120*/ 	.word	0x00000290
        /*0124*/ 	.word	0x000000ff
        /*0128*/ 	.word	0x00000018
        /*012c*/ 	.short	0x0100
        /*012e*/ 	.byte	0x05
	.zero		1


	//   ....[4]....
        /*0130*/ 	.word	0x000002a0
        /*0134*/ 	.word	0x000000ff
        /*0138*/ 	.word	0x00000020
        /*013c*/ 	.short	0x0100
        /*013e*/ 	.byte	0x05
	.zero		1


	//   ....[5]....
        /*0140*/ 	.word	0x000002b0
        /*0144*/ 	.word	0x000000ff
        /*0148*/ 	.word	0x00000028
        /*014c*/ 	.short	0x0100
        /*014e*/ 	.byte	0x05
	.zero		1


	//   ....[6]....
        /*0150*/ 	.word	0x000002c0
        /*0154*/ 	.word	0x000000ff
        /*0158*/ 	.word	0x00000030
        /*015c*/ 	.short	0x0100
        /*015e*/ 	.byte	0x05
	.zero		1


	//   ....[7]....
        /*0160*/ 	.word	0x000002d0
        /*0164*/ 	.word	0x000000ff
        /*0168*/ 	.word	0x00000038
        /*016c*/ 	.short	0x0100
        /*016e*/ 	.byte	0x05
	.zero		1


	//   ....[8]....
        /*0170*/ 	.word	0x000002e0
        /*0174*/ 	.word	0x000000ff
        /*0178*/ 	.word	0x00000040
        /*017c*/ 	.short	0x0100
        /*017e*/ 	.byte	0x05
	.zero		1


	//   ....[9]....
        /*0180*/ 	.word	0x000002f0
        /*0184*/ 	.word	0x000000ff
        /*0188*/ 	.word	0x00000048
        /*018c*/ 	.short	0x0100
        /*018e*/ 	.byte	0x05
	.zero		1


	//   ....[10]....
        /*0190*/ 	.word	0x00000300
        /*0194*/ 	.word	0x000000ff
        /*0198*/ 	.word	0x00000050
        /*019c*/ 	.short	0x0100
        /*019e*/ 	.byte	0x05
	.zero		1


	//   ....[11]....
        /*01a0*/ 	.word	0x00000310
        /*01a4*/ 	.word	0x000000ff
        /*01a8*/ 	.word	0x00000058
        /*01ac*/ 	.short	0x0100
        /*01ae*/ 	.byte	0x05
	.zero		1


	//   ....[12]....
        /*01b0*/ 	.word	0x00000320
        /*01b4*/ 	.word	0x000000ff
        /*01b8*/ 	.word	0x00000060
        /*01bc*/ 	.short	0x0100
        /*01be*/ 	.byte	0x05
	.zero		1


	//   ....[13]....
        /*01c0*/ 	.word	0x00000330
        /*01c4*/ 	.word	0x000000ff
        /*01c8*/ 	.word	0x00000068
        /*01cc*/ 	.short	0x0100
        /*01ce*/ 	.byte	0x05
	.zero		1


	//   ....[14]....
        /*01d0*/ 	.word	0x00000470
        /*01d4*/ 	.word	0x000000ff
        /*01d8*/ 	.word	0x00000070
        /*01dc*/ 	.short	0x0100
        /*01de*/ 	.byte	0x06
	.zero		1


	//   ....[15]....
        /*01e0*/ 	.word	0x00000480
        /*01e4*/ 	.word	0x000000ff
        /*01e8*/ 	.word	0x00000078
        /*01ec*/ 	.short	0x0100
        /*01ee*/ 	.byte	0x06
	.zero		1


	//   ....[16]....
        /*01f0*/ 	.word	0x00000490
        /*01f4*/ 	.word	0x000000ff
        /*01f8*/ 	.word	0x00000080
        /*01fc*/ 	.short	0x0100
        /*01fe*/ 	.byte	0x06
	.zero		1


	//   ....[17]....
        /*0200*/ 	.word	0x000004a0
        /*0204*/ 	.word	0x000000ff
        /*0208*/ 	.word	0x00000088
        /*020c*/ 	.short	0x0100
        /*020e*/ 	.byte	0x06
	.zero		1


	//   ....[18]....
        /*0210*/ 	.word	0x00000850
        /*0214*/ 	.word	0x000000ff
        /*0218*/ 	.word	0x00000038
        /*021c*/ 	.short	0x010a
        /*021e*/ 	.byte	0x05
	.zero		1


	//   ....[19]....
        /*0220*/ 	.word	0x00000960
        /*0224*/ 	.word	0x000000ff
        /*0228*/ 	.word	0x00000038
        /*022c*/ 	.short	0x010a
        /*022e*/ 	.byte	0x09
	.zero		1


	//   ....[20]....
        /*0230*/ 	.word	0x00000a80
        /*0234*/ 	.word	0x000000ff
        /*0238*/ 	.word	0x00000038
        /*023c*/ 	.short	0x010a
        /*023e*/ 	.byte	0x1a
	.zero		1


	//   ....[21]....
        /*0240*/ 	.word	0x00000e40
        /*0244*/ 	.word	0x000000ff
        /*0248*/ 	.word	0x00000038
        /*024c*/ 	.short	0x010a
        /*024e*/ 	.byte	0x04
	.zero		1


	//   ....[22]....
        /*0250*/ 	.word	0x00001190
        /*0254*/ 	.word	0x000000ff
        /*0258*/ 	.word	0x00000000
        /*025c*/ 	.short	0x010a
        /*025e*/ 	.byte	0x06
	.zero		1


	//   ....[23]....
        /*0260*/ 	.word	0x000011c0
        /*0264*/ 	.word	0x000000ff
        /*0268*/ 	.word	0x00000080
        /*026c*/ 	.short	0x010a
        /*026e*/ 	.byte	0x07
	.zero		1


	//   ....[24]....
        /*0270*/ 	.word	0x00001360
        /*0274*/ 	.word	0x000000ff
        /*0278*/ 	.word	0x00000000
        /*027c*/ 	.short	0x010a
        /*027e*/ 	.byte	0x05
	.zero		1


	//   ....[25]....
        /*0280*/ 	.word	0x000014c0
        /*0284*/ 	.word	0x000000ff
        /*0288*/ 	.word	0x00000000
        /*028c*/ 	.short	0x010a
        /*028e*/ 	.byte	0x06
	.zero		1


	//   ....[26]....
        /*0290*/ 	.word	0x00001650
        /*0294*/ 	.word	0x000000ff
        /*0298*/ 	.word	0x00000080
        /*029c*/ 	.short	0x010a
        /*029e*/ 	.byte	0x04
	.zero		1


	//   ....[27]....
        /*02a0*/ 	.word	0x00001f20
        /*02a4*/ 	.word	0x00000003
        /*02a8*/ 	.word	0x00000070
        /*02ac*/ 	.short	0x010a
        /*02ae*/ 	.byte	0xff
	.zero		1


	//   ....[28]....
        /*02b0*/ 	.word	0x00003800
        /*02b4*/ 	.word	0x00000003
        /*02b8*/ 	.word	0x00000080
        /*02bc*/ 	.short	0x0101
        /*02be*/ 	.byte	0xff
	.zero		1


	//   ....[29]....
        /*02c0*/ 	.word	0x00003ce0
        /*02c4*/ 	.word	0x00000002
        /*02c8*/ 	.word	0x00000038
        /*02cc*/ 	.short	0x010a
        /*02ce*/ 	.byte	0xff
	.zero		1


	//   ....[30]....
        /*02d0*/ 	.word	0x00003d60
        /*02d4*/ 	.word	0x00000002
        /*02d8*/ 	.word	0x00000038
        /*02dc*/ 	.short	0x010a
        /*02de*/ 	.byte	0xff
	.zero		1


	//   ....[31]....
        /*02e0*/ 	.word	0x00003de0
        /*02e4*/ 	.word	0x00000002
        /*02e8*/ 	.word	0x00000080
        /*02ec*/ 	.short	0x010a
        /*02ee*/ 	.byte	0xff
	.zero		1


	//   ....[32]....
        /*02f0*/ 	.word	0x00003e60
        /*02f4*/ 	.word	0x00000002
        /*02f8*/ 	.word	0x00000000
        /*02fc*/ 	.short	0x010a
        /*02fe*/ 	.byte	0xff
	.zero		1


	//   ....[33]....
        /*0300*/ 	.word	0x00003ed0
        /*0304*/ 	.word	0x00000002
        /*0308*/ 	.word	0x00000080
        /*030c*/ 	.short	0x010a
        /*030e*/ 	.byte	0xff
	.zero		1


	//   ....[34]....
        /*0310*/ 	.word	0x00003f30
        /*0314*/ 	.word	0x00000003
        /*0318*/ 	.word	0x00000070
        /*031c*/ 	.short	0x010a
        /*031e*/ 	.byte	0xff
	.zero		1


	//----- nvinfo : EIATTR_NUM_MBARRIERS
	.align		4
.L_44:
        /*0320*/ 	.byte	0x03, 0x38
        /*0322*/ 	.short	0x0012


	//----- nvinfo : EIATTR_EXIT_INSTR_OFFSETS
	.align		4
        /*0324*/ 	.byte	0x04, 0x1c
        /*0326*/ 	.short	(.L_46 - .L_45)


	//   ....[0]....
.L_45:
        /*0328*/ 	.word	0x00001680


	//   ....[1]....
        /*032c*/ 	.word	0x00003ca0


	//----- nvinfo : EIATTR_REQNTID
	.align		4
.L_46:
        /*0330*/ 	.byte	0x04, 0x10
        /*0332*/ 	.short	(.L_48 - .L_47)
.L_47:
        /*0334*/ 	.word	0x000000c0
        /*0338*/ 	.word	0x00000001
        /*033c*/ 	.word	0x00000001


	//----- nvinfo : EIATTR_CRS_STACK_SIZE
	.align		4
.L_48:
        /*0340*/ 	.byte	0x04, 0x1e
        /*0342*/ 	.short	(.L_50 - .L_49)
.L_49:
        /*0344*/ 	.word	0x00000000


	//----- nvinfo : EIATTR_CBANK_PARAM_SIZE
	.align		4
.L_50:
        /*0348*/ 	.byte	0x03, 0x19
        /*034a*/ 	.short	0x0268


	//----- nvinfo : EIATTR_PARAM_CBANK
	.align		4
        /*034c*/ 	.byte	0x04, 0x0a
        /*034e*/ 	.short	(.L_52 - .L_51)
	.align		4
.L_51:
        /*0350*/ 	.word	index@(.nv.constant0.kernel_cutlass_kernel_cudnngemm_swigludense_gemm_persistent_swigluPersistentDenseGemmKernel_object_at__TiledMMA_ThrLayoutVMNK11110000_PermutationMNK____MMAAtom_ThrID10_ShapeMNK6412816_TVL_0)
        /*0354*/ 	.short	0x0380
        /*0356*/ 	.short	0x0268


	//----- nvinfo : EIATTR_SW_WAR
	.align		4
.L_52:
        /*0358*/ 	.byte	0x04, 0x36
        /*035a*/ 	.short	(.L_54 - .L_53)
.L_53:
        /*035c*/ 	.word	0x00000008
.L_54:


//--------------------- .nv.compat                --------------------------
	.section	.nv.compat,"",@"SHT_CUDA_COMPAT_INFO"
	.align	4
        /*0000*/ 	.byte	0x02, 0x02, 0x02, 0x00, 0x02, 0x05, 0x05, 0x00, 0x02, 0x03, 0x01, 0x00, 0x02, 0x06, 0x01, 0x00


//--------------------- .nv.callgraph             --------------------------
	.section	.nv.callgraph,"",@"SHT_CUDA_CALLGRAPH"
	.align	4
	.sectionentsize	8
	.align		4
        /*0000*/ 	.word	0x00000000
	.align		4
        /*0004*/ 	.word	0xffffffff
	.align		4
        /*0008*/ 	.word	0x00000000
	.align		4
        /*000c*/ 	.word	0xfffffffe
	.align		4
        /*0010*/ 	.word	0x00000000
	.align		4
        /*0014*/ 	.word	0xfffffffd
	.align		4
        /*0018*/ 	.word	0x00000000
	.align		4
        /*001c*/ 	.word	0xfffffffc


//--------------------- .text.kernel_cutlass_kernel_cudnngemm_swigludense_gemm_persistent_swigluPersistentDenseGemmKernel_object_at__TiledMMA_ThrLayoutVMNK11110000_PermutationMNK____MMAAtom_ThrID10_ShapeMNK6412816_TVL_0 --------------------------
	.section	.text.kernel_cutlass_kernel_cudnngemm_swigludense_gemm_persistent_swigluPersistentDenseGemmKernel_object_at__TiledMMA_ThrLayoutVMNK11110000_PermutationMNK____MMAAtom_ThrID10_ShapeMNK6412816_TVL_0,"ax",@progbits
	.align	128
        .global         kernel_cutlass_kernel_cudnngemm_swigludense_gemm_persistent_swigluPersistentDenseGemmKernel_object_at__TiledMMA_ThrLayoutVMNK11110000_PermutationMNK____MMAAtom_ThrID10_ShapeMNK6412816_TVL_0
        .type           kernel_cutlass_kernel_cudnngemm_swigludense_gemm_persistent_swigluPersistentDenseGemmKernel_object_at__TiledMMA_ThrLayoutVMNK11110000_PermutationMNK____MMAAtom_ThrID10_ShapeMNK6412816_TVL_0,@function
        .size           kernel_cutlass_kernel_cudnngemm_swigludense_gemm_persistent_swigluPersistentDenseGemmKernel_object_at__TiledMMA_ThrLayoutVMNK11110000_PermutationMNK____MMAAtom_ThrID10_ShapeMNK6412816_TVL_0,(.L_x_44 - kernel_cutlass_kernel_cudnngemm_swigludense_gemm_persistent_swigluPersistentDenseGemmKernel_object_at__TiledMMA_ThrLayoutVMNK11110000_PermutationMNK____MMAAtom_ThrID10_ShapeMNK6412816_TVL_0)
        .other          kernel_cutlass_kernel_cudnngemm_swigludense_gemm_persistent_swigluPersistentDenseGemmKernel_object_at__TiledMMA_ThrLayoutVMNK11110000_PermutationMNK____MMAAtom_ThrID10_ShapeMNK6412816_TVL_0,@"STO_CUDA_ENTRY STV_DEFAULT"
kernel_cutlass_kernel_cudnngemm_swigludense_gemm_persistent_swigluPersistentDenseGemmKernel_object_at__TiledMMA_ThrLayoutVMNK11110000_PermutationMNK____MMAAtom_ThrID10_ShapeMNK6412816_TVL_0:
.text.kernel_cutlass_kernel_cudnngemm_swigludense_gemm_persistent_swigluPersistentDenseGemmKernel_object_at__TiledMMA_ThrLayoutVMNK11110000_PermutationMNK____MMAAtom_ThrID10_ShapeMNK6412816_TVL_0:
[----:B------:R-:W1:Y:S01]  /*0000*/  LDC R1, c[0x0][0x37c] ;  /* 0x0000df00ff017b82 */ /* 0x000e620000000800 */
[----:B------:R-:W2:Y:S01]  /*0010*/  S2R R0, SR_TID.X ;  /* 0x0000000000007919 */ /* 0x000ea20000002100 */
[----:B------:R-:W3:Y:S01]  /*0020*/  LDCU.U8 UR5, c[0x0][0x382] ;  /* 0x00007040ff0577ac */ /* 0x000ee20008000000 */
[----:B------:R-:W4:Y:S01]  /*0030*/  LDCU.U8 UR4, c[0x0][0x381] ;  /* 0x00007020ff0477ac */ /* 0x000f220008000000 */
[----:B---3--:R-:W-:Y:S02]  /*0040*/  ULOP3.LUT UR5, UR5, 0x1, URZ, 0xc0, !UPT ;  /* 0x0000000105057892 */ /* 0x008fe4000f8ec0ff */
[----:B----4-:R-:W-:Y:S02]  /*0050*/  ULOP3.LUT UR4, UR4, 0x1, URZ, 0xc0, !UPT ;  /* 0x0000000104047892 */ /* 0x010fe4000f8ec0ff */
[----:B------:R-:W-:Y:S02]  /*0060*/  UISETP.NE.U32.AND UP5, UPT, UR5, 0x1, UPT ;  /* 0x000000010500788c */ /* 0x000fe4000bfa5070 */
[----:B------:R-:W-:Y:S01]  /*0070*/  UISETP.NE.U32.AND UP4, UPT, UR4, 0x1, UPT ;  /* 0x000000010400788c */ /* 0x000fe2000bf85070 */
[----:B--2---:R-:W-:-:S04]  /*0080*/  SHF.R.U32.HI R5, RZ, 0x5, R0 ;  /* 0x00000005ff057819 */ /* 0x004fc80000011600 */
[----:B------:R-:W-:-:S13]  /*0090*/  ISETP.NE.AND P1, PT, R5, 0x5, PT ;  /* 0x000000050500780c */ /* 0x000fda0003f25270 */
[----:B-1----:R-:W-:Y:S05]  /*00a0*/  @P1 BRA `(.L_x_0) ;  /* 0x00000000003c1947 */ /* 0x002fea0003800000 */
[----:B------:R-:W1:Y:S02]  /*00b0*/  LDCU.64 UR4, c[0x0][0x348] ;  /* 0x00006900ff0477ac */ /* 0x000e640008000a00 */
[----:B-1----:R-:W-:Y:S02]  /*00c0*/  UIADD3 UR10, UP3, UPT, UR4, 0x40, URZ ;  /* 0x00000040040a7890 */ /* 0x002fe4000ff7e0ff */
[----:B------:R-:W-:Y:S02]  /*00d0*/  UIADD3 UR8, UP2, UPT, UR4, 0xc0, URZ ;  /* 0x000000c004087890 */ /* 0x000fe4000ff5e0ff */
[----:B------:R-:W-:Y:S02]  /*00e0*/  UIADD3 UR6, UP1, UPT, UR4, 0x140, URZ ;  /* 0x0000014004067890 */ /* 0x000fe4000ff3e0ff */
[----:B------:R-:W-:Y:S02]  /*00f0*/  UIADD3 UR4, UP0, UPT, UR4, 0x1c0, URZ ;  /* 0x000001c004047890 */ /* 0x000fe4000ff1e0ff */
[----:B------:R-:W-:-:S02]  /*0100*/  UIADD3.X UR11, UPT, UPT, URZ, UR5, URZ, UP3, !UPT ;  /* 0x00000005ff0b7290 */ /* 0x000fc40009ffe4ff */
[----:B------:R-:W-:Y:S02]  /*0110*/  UIADD3.X UR9, UPT, UPT, URZ, UR5, URZ, UP2, !UPT ;  /* 0x00000005ff097290 */ /* 0x000fe400097fe4ff */
[----:B------:R-:W-:Y:S02]  /*0120*/  UIADD3.X UR7, UPT, UPT, URZ, UR5, URZ, UP1, !UPT ;  /* 0x00000005ff077290 */ /* 0x000fe40008ffe4ff */
[----:B------:R-:W-:Y:S02]  /*0130*/  UIADD3.X UR5, UPT, UPT, URZ, UR5, URZ, UP0, !UPT ;  /* 0x00000005ff057290 */ /* 0x000fe400087fe4ff */
[----:B------:R-:W-:Y:S01]  /*0140*/  UPLOP3.LUT UP2, UPT, UPT, UPT, UPT, 0x40, 0x4 ;  /* 0x000000000004789c */ /* 0x000fe20003f4e870 */
[----:B------:R1:W-:Y:S02]  /*0150*/  UTMACCTL.PF [UR10] ;  /* 0x000000000a0079b9 */ /* 0x0003e40008040000 */
[----:B------:R1:W-:Y:S02]  /*0160*/  UTMACCTL.PF [UR8] ;  /* 0x00000000080079b9 */ /* 0x0003e40008040000 */
[----:B------:R1:W-:Y:S02]  /*0170*/  UTMACCTL.PF [UR6] ;  /* 0x00000000060079b9 */ /* 0x0003e40008040000 */
[----:B------:R1:W-:Y:S02]  /*0180*/  UTMACCTL.PF [UR4] ;  /* 0x00000000040079b9 */ /* 0x0003e40008040000 */
[----:B-1----:R-:W-:Y:S05]  /*0190*/  BRA `(.L_x_1) ;  /* 0x00000000006c7947 */ /* 0x002fea0003800000 */
.L_x_0:
[----:B------:R-:W-:Y:S01]  /*01a0*/  ISETP.NE.AND P0, PT, R5, RZ, PT ;  /* 0x000000ff0500720c */ /* 0x000fe20003f05270 */
[----:B------:R-:W-:-:S12]  /*01b0*/  UPLOP3.LUT UP2, UPT, UPT, UPT, UPT, 0x40, 0x4 ;  /* 0x000000000004789c */ /* 0x000fd80003f4e870 */
[----:B------:R-:W-:Y:S05]  /*01c0*/  @P0 BRA `(.L_x_1) ;  /* 0x0000000000600947 */ /* 0x000fea0003800000 */
[----:B------:R-:W1:Y:S01]  /*01d0*/  S2UR UR5, SR_CgaCtaId ;  /* 0x00000000000579c3 */ /* 0x000e620000008800 */
[----:B------:R-:W-:Y:S01]  /*01e0*/  UMOV UR6, 0x400 ;  /* 0x0000040000067882 */ /* 0x000fe20000000000 */
[----:B------:R-:W-:Y:S01]  /*01f0*/  UMOV UR4, 0x1 ;  /* 0x0000000100047882 */ /* 0x000fe20000000000 */
[----:B------:R-:W-:Y:S02]  /*0200*/  UPLOP3.LUT UP2, UPT, UPT, UPT, UPT, 0x80, 0x8 ;  /* 0x000000000008789c */ /* 0x000fe40003f4f070 */
[----:B-1----:R-:W-:Y:S02]  /*0210*/  ULEA UR5, UR5, UR6, 0x18 ;  /* 0x0000000605057291 */ /* 0x002fe4000f8ec0ff */
[----:B------:R-:W-:-:S04]  /*0220*/  UIADD3 UR6, UPT, UPT, -UR4, 0x100000, URZ ;  /* 0x0010000004067890 */ /* 0x000fc8000fffe1ff */
[----:B------:R-:W-:Y:S02]  /*0230*/  USHF.L.U32 UR7, UR6, 0xb, URZ ;  /* 0x0000000b06077899 */ /* 0x000fe400080006ff */
[----:B------:R-:W-:Y:S01]  /*0240*/  USHF.L.U32 UR6, UR6, 0x1, URZ ;  /* 0x0000000106067899 */ /* 0x000fe200080006ff */
[----:B------:R-:W1:Y:S11]  /*0250*/  FENCE.VIEW.ASYNC.S ;  /* 0x00000000000073c6 */ /* 0x000e760000000000 */
[----:B-1----:R1:W2:Y:S01]  /*0260*/  SYNCS.EXCH.64 URZ, [UR5], UR6 ;  /* 0x0000000605ff75b2 */ /* 0x0022a20008000100 */
[----:B------:R1:W3:Y:S01]  /*0270*/  SYNCS.EXCH.64 URZ, [UR5+0x8], UR6 ;  /* 0x0000080605ff75b2 */ /* 0x0002e20008000100 */
[----:B------:R1:W4:Y:S01]  /*0280*/  SYNCS.EXCH.64 URZ, [UR5+0x10], UR6 ;  /* 0x0000100605ff75b2 */ /* 0x0003220008000100 */
[----:B------:R1:W5:Y:S01]  /*0290*/  SYNCS.EXCH.64 URZ, [UR5+0x18], UR6 ;  /* 0x0000180605ff75b2 */ /* 0x0003620008000100 */
[----:B------:R1:W1:Y:S01]  /*02a0*/  SYNCS.EXCH.64 URZ, [UR5+0x20], UR6 ;  /* 0x0000200605ff75b2 */ /* 0x0002620008000100 */
        /* <DEDUP_REMOVED lines=9> */
[----:B------:R-:W-:Y:S01]  /*0340*/  NOP ;  /* 0x0000000000007918 */ /* 0x000fe20000000000 */
.L_x_1:
[----:B------:R-:W-:Y:S01]  /*0350*/  NOP ;  /* 0x0000000000007918 */ /* 0x000fe20000000000 */
[----:B------:R-:W5:Y:S01]  /*0360*/  LDCU.U8 UR20, c[0x0][0x5c8] ;  /* 0x0000b900ff1477ac */ /* 0x000f620008000000 */
[----:B------:R-:W4:Y:S01]  /*0370*/  LDCU.U8 UR19, c[0x0][0x5c9] ;  /* 0x0000b920ff1377ac */ /* 0x000f220008000000 */
[----:B------:R-:W3:Y:S02]  /*0380*/  LDCU.U8 UR18, c[0x0][0x5d4] ;  /* 0x0000ba80ff1277ac */ /* 0x000ee40008000000 */
[----:B-12345:R-:W-:Y:S06]  /*0390*/  BAR.SYNC.DEFER_BLOCKING 0x0 ;  /* 0x0000000000007b1d */ /* 0x03efec0000010000 */
[----:B------:R-:W-:Y:S05]  /*03a0*/  BRA.U !UP2, `(.L_x_2) ;  /* 0x000000010a447547 */ /* 0x000fea000b800000 */
[----:B------:R-:W1:Y:S01]  /*03b0*/  S2UR UR6, SR_CgaCtaId ;  /* 0x00000000000679c3 */ /* 0x000e620000008800 */
[----:B------:R-:W-:Y:S01]  /*03c0*/  UMOV UR7, 0x400 ;  /* 0x0000040000077882 */ /* 0x000fe20000000000 */
[----:B------:R-:W-:Y:S01]  /*03d0*/  UMOV UR5, 0x1 ;  /* 0x0000000100057882 */ /* 0x000fe20000000000 */
[----:B------:R-:W-:Y:S01]  /*03e0*/  UMOV UR4, 0x4 ;  /* 0x0000000400047882 */ /* 0x000fe20000000000 */
[----:B------:R-:W-:-:S04]  /*03f0*/  UIADD3 UR8, UPT, UPT, -UR5, 0x100000, URZ ;  /* 0x0010000005087890 */ /* 0x000fc8000fffe1ff */
[----:B------:R-:W-:Y:S02]  /*0400*/  USHF.L.U32 UR9, UR8, 0xb, URZ ;  /* 0x0000000b08097899 */ /* 0x000fe400080006ff */
[----:B------:R-:W-:Y:S02]  /*0410*/  USHF.L.U32 UR8, UR8, 0x1, URZ ;  /* 0x0000000108087899 */ /* 0x000fe400080006ff */
[----:B------:R-:W-:-:S04]  /*0420*/  UIADD3 UR4, UPT, UPT, -UR4, 0x100000, URZ ;  /* 0x0010000004047890 */ /* 0x000fc8000fffe1ff */
[----:B------:R-:W-:Y:S02]  /*0430*/  USHF.L.U32 UR5, UR4, 0xb, URZ ;  /* 0x0000000b04057899 */ /* 0x000fe400080006ff */
[----:B------:R-:W-:Y:S02]  /*0440*/  USHF.L.U32 UR4, UR4, 0x1, URZ ;  /* 0x0000000104047899 */ /* 0x000fe400080006ff */
[----:B-1----:R-:W-:Y:S01]  /*0450*/  ULEA UR6, UR6, UR7, 0x18 ;  /* 0x0000000706067291 */ /* 0x002fe2000f8ec0ff */
[----:B------:R-:W1:Y:S11]  /*0460*/  FENCE.VIEW.ASYNC.S ;  /* 0x00000000000073c6 */ /* 0x000e760000000000 */
[----:B-1----:R1:W2:Y:S01]  /*0470*/  SYNCS.EXCH.64 URZ, [UR6+0x70], UR8 ;  /* 0x0000700806ff75b2 */ /* 0x0022a20008000100 */
[----:B------:R1:W3:Y:S01]  /*0480*/  SYNCS.EXCH.64 URZ, [UR6+0x78], UR8 ;  /* 0x0000780806ff75b2 */ /* 0x0002e20008000100 */
[----:B------:R1:W4:Y:S01]  /*0490*/  SYNCS.EXCH.64 URZ, [UR6+0x80], UR4 ;  /* 0x0000800406ff75b2 */ /* 0x0003220008000100 */
[----:B------:R1:W5:Y:S01]  /*04a0*/  SYNCS.EXCH.64 URZ, [UR6+0x88], UR4 ;  /* 0x0000880406ff75b2 */ /* 0x0003620008000100 */
[----:B------:R-:W-:Y:S01]  /*04b0*/  NOP ;  /* 0x0000000000007918 */ /* 0x000fe20000000000 */
.L_x_2:
[----:B------:R-:W-:Y:S01]  /*04c0*/  NOP ;  /* 0x0000000000007918 */ /* 0x000fe20000000000 */
[----:B--2345:R-:W-:Y:S06]  /*04d0*/  BAR.SYNC.DEFER_BLOCKING 0x0 ;  /* 0x0000000000007b1d */ /* 0x03cfec0000010000 */
[----:B------:R-:W2:Y:S01]  /*04e0*/  LDCU.U8 UR17, c[0x0][0x5d5] ;  /* 0x0000baa0ff1177ac */ /* 0x000ea20008000000 */
[----:B------:R-:W3:Y:S01]  /*04f0*/  LDCU.U8 UR16, c[0x0][0x5e0] ;  /* 0x0000bc00ff1077ac */ /* 0x000ee20008000000 */
[----:B------:R-:W4:Y:S01]  /*0500*/  LDCU.U8 UR15, c[0x0][0x5e1] ;  /* 0x0000bc20ff0f77ac */ /* 0x000f220008000000 */
[----:B------:R-:W-:Y:S01]  /*0510*/  NOP ;  /* 0x0000000000007918 */ /* 0x000fe20000000000 */
[----:B------:R-:W-:Y:S06]  /*0520*/  BAR.SYNC.DEFER_BLOCKING 0x0, 0xc0 ;  /* 0x0003000000007b1d */ /* 0x000fec0000010000 */
[----:B------:R-:W-:Y:S05]  /*0530*/  @P1 BRA `(.L_x_3) ;  /* 0x0000000800541947 */ /* 0x000fea0003800000 */
[----:B------:R-:W5:Y:S01]  /*0540*/  S2UR UR22, SR_CTAID.Z ;  /* 0x00000000001679c3 */ /* 0x000f620000002700 */
[----:B------:R-:W-:Y:S01]  /*0550*/  UMOV UR21, 0x1 ;  /* 0x0000000100157882 */ /* 0x000fe20000000000 */
[----:B------:R-:W-:Y:S01]  /*0560*/  UMOV UR14, URZ ;  /* 0x000000ff000e7c82 */ /* 0x000fe20008000000 */
[----:B-----5:R-:W-:-:S09]  /*0570*/  UISETP.GT.U32.AND UP0, UPT, UR22, 0x7ff, UPT ;  /* 0x000007ff1600788c */ /* 0x020fd2000bf04070 */
[----:B------:R-:W-:Y:S05]  /*0580*/  BRA.U UP0, `(.L_x_4) ;  /* 0x0000000500b47547 */ /* 0x000fea000b800000 */
[----:B-1----:R-:W1:Y:S01]  /*0590*/  LDCU.64 UR4, c[0x0][0x5c0] ;  /* 0x0000b800ff0477ac */ /* 0x002e620008000a00 */
[----:B------:R-:W5:Y:S01]  /*05a0*/  LDCU UR9, c[0x0][0x374] ;  /* 0x00006e80ff0977ac */ /* 0x000f620008000800 */
[----:B------:R-:W5:Y:S01]  /*05b0*/  LDCU UR8, c[0x0][0x370] ;  /* 0x00006e00ff0877ac */ /* 0x000f620008000800 */
[----:B------:R-:W4:Y:S01]  /*05c0*/  LDCU.64 UR24, c[0x0][0x348] ;  /* 0x00006900ff1877ac */ /* 0x000f220008000a00 */
[----:B------:R-:W-:Y:S01]  /*05d0*/  UMOV UR14, URZ ;  /* 0x000000ff000e7c82 */ /* 0x000fe20008000000 */
[----:B------:R-:W-:Y:S01]  /*05e0*/  UMOV UR21, 0x1 ;  /* 0x0000000100157882 */ /* 0x000fe20000000000 */
[----:B-1----:R-:W-:-:S04]  /*05f0*/  UIMAD.WIDE.U32 UR6, UR22, UR5, URZ ;  /* 0x00000005160672a5 */ /* 0x002fc8000f8e00ff */
[----:B------:R-:W-:-:S04]  /*0600*/  UIADD3 UR5, UPT, UPT, UR22, -UR7, URZ ;  /* 0x8000000716057290 */ /* 0x000fc8000fffe0ff */
[----:B------:R-:W-:Y:S02]  /*0610*/  USHF.R.U32.HI UR5, URZ, UR20, UR5 ;  /* 0x00000014ff057299 */ /* 0x000fe40008011605 */
[----:B-----5:R-:W-:Y:S01]  /*0620*/  UIMAD UR8, UR9, UR8, URZ ;  /* 0x00000008090872a4 */ /* 0x020fe2000f8e02ff */
[----:B------:R-:W1:Y:S01]  /*0630*/  LDCU UR6, c[0x0][0x5d0] ;  /* 0x0000ba00ff0677ac */ /* 0x000e620008000800 */
[----:B------:R-:W-:-:S04]  /*0640*/  UIADD3 UR5, UPT, UPT, UR7, UR5, URZ ;  /* 0x0000000507057290 */ /* 0x000fc8000fffe0ff */
[----:B------:R-:W-:-:S04]  /*0650*/  USHF.R.U32.HI UR11, URZ, UR19, UR5 ;  /* 0x00000013ff0b7299 */ /* 0x000fc80008011605 */
[----:B------:R-:W-:-:S04]  /*0660*/  UIADD3 UR11, UPT, UPT, -UR11, URZ, URZ ;  /* 0x000000ff0b0b7290 */ /* 0x000fc8000fffe1ff */
[----:B------:R-:W-:Y:S01]  /*0670*/  UIMAD UR11, UR11, UR4, UR22 ;  /* 0x000000040b0b72a4 */ /* 0x000fe2000f8e0216 */
[----:B------:R-:W5:Y:S03]  /*0680*/  LDCU.64 UR4, c[0x0][0x5d8] ;  /* 0x0000bb00ff0477ac */ /* 0x000f660008000a00 */
[----:B-1----:R-:W-:-:S04]  /*0690*/  UIMAD.WIDE.U32 UR6, UR11, UR6, URZ ;  /* 0x000000060b0672a5 */ /* 0x002fc8000f8e00ff */
[----:B------:R-:W-:-:S04]  /*06a0*/  UIADD3 UR6, UPT, UPT, UR11, -UR7, URZ ;  /* 0x800000070b067290 */ /* 0x000fc8000fffe0ff */
[----:B------:R-:W-:-:S04]  /*06b0*/  USHF.R.U32.HI UR6, URZ, UR18, UR6 ;  /* 0x00000012ff067299 */ /* 0x000fc80008011606 */
[----:B------:R-:W-:-:S04]  /*06c0*/  UIADD3 UR6, UPT, UPT, UR7, UR6, URZ ;  /* 0x0000000607067290 */ /* 0x000fc8000fffe0ff */
[----:B--2---:R-:W-:-:S04]  /*06d0*/  USHF.R.U32.HI UR6, URZ, UR17, UR6 ;  /* 0x00000011ff067299 */ /* 0x004fc80008011606 */
[----:B-----5:R-:W-:-:S07]  /*06e0*/  UIMAD.WIDE.U32 UR12, UR6, UR5, URZ ;  /* 0x00000005060c72a5 */ /* 0x020fce000f8e00ff */
[----:B------:R-:W-:Y:S02]  /*06f0*/  UMOV UR5, UR13 ;  /* 0x0000000d00057c82 */ /* 0x000fe40008000000 */
[----:B------:R-:W-:Y:S02]  /*0700*/  UIADD3 UR7, UPT, UPT, UR6, -UR5, URZ ;  /* 0x8000000506077290 */ /* 0x000fe4000fffe0ff */
[----:B------:R-:W1:Y:S01]  /*0710*/  S2UR UR12, SR_CgaCtaId ;  /* 0x00000000000c79c3 */ /* 0x000e620000008800 */
[----:B------:R-:W2:Y:S01]  /*0720*/  LDCU UR13, c[0x0][0x378] ;  /* 0x00006f00ff0d77ac */ /* 0x000ea20008000800 */
[----:B---3--:R-:W-:-:S04]  /*0730*/  USHF.R.U32.HI UR7, URZ, UR16, UR7 ;  /* 0x00000010ff077299 */ /* 0x008fc80008011607 */
[----:B------:R-:W-:Y:S01]  /*0740*/  UIADD3 UR7, UPT, UPT, UR5, UR7, URZ ;  /* 0x0000000705077290 */ /* 0x000fe2000fffe0ff */
[----:B------:R-:W3:Y:S03]  /*0750*/  LDCU UR5, c[0x0][0x5cc] ;  /* 0x0000b980ff0577ac */ /* 0x000ee60008000800 */
[----:B----4-:R-:W-:-:S04]  /*0760*/  USHF.R.U32.HI UR7, URZ, UR15, UR7 ;  /* 0x0000000fff077299 */ /* 0x010fc80008011607 */
[----:B------:R-:W-:Y:S02]  /*0770*/  UIADD3 UR7, UPT, UPT, -UR7, URZ, URZ ;  /* 0x000000ff07077290 */ /* 0x000fe4000fffe1ff */
[----:B--2---:R-:W-:Y:S02]  /*0780*/  UIMAD UR13, UR8, UR13, URZ ;  /* 0x0000000d080d72a4 */ /* 0x004fe4000f8e02ff */
[----:B------:R-:W-:Y:S02]  /*0790*/  UIMAD UR7, UR7, UR4, UR6 ;  /* 0x00000004070772a4 */ /* 0x000fe4000f8e0206 */
[----:B------:R-:W-:Y:S01]  /*07a0*/  UIADD3 UR6, UPT, UPT, -UR6, URZ, URZ ;  /* 0x000000ff06067290 */ /* 0x000fe2000fffe1ff */
[----:B------:R-:W-:Y:S02]  /*07b0*/  UMOV UR4, 0x400 ;  /* 0x0000040000047882 */ /* 0x000fe40000000000 */
[----:B-1----:R-:W-:Y:S02]  /*07c0*/  ULEA UR12, UR12, UR4, 0x18 ;  /* 0x000000040c0c7291 */ /* 0x002fe4000f8ec0ff */
[----:B---3--:R-:W-:-:S12]  /*07d0*/  UIMAD UR11, UR6, UR5, UR11 ;  /* 0x00000005060b72a4 */ /* 0x008fd8000f8e020b */
.L_x_8:
[----:B------:R-:W-:Y:S01]  /*07e0*/  USHF.L.U32 UR4, UR21, 0x1f, URZ ;  /* 0x0000001f15047899 */ /* 0x000fe200080006ff */
[----:B------:R-:W-:Y:S01]  /*07f0*/  HFMA2 R3, -RZ, RZ, 0, 512 ;  /* 0x00006000ff037431 */ /* 0x000fe200000001ff */
[----:B------:R-:W-:Y:S02]  /*0800*/  ULEA UR5, UR14, UR12, 0x3 ;  /* 0x0000000c0e057291 */ /* 0x000fe4000f8e18ff */
[----:B------:R-:W-:Y:S02]  /*0810*/  UIADD3 UR30, UP1, UPT, UR24, 0x40, URZ ;  /* 0x00000040181e7890 */ /* 0x000fe4000ff3e0ff */
[----:B------:R-:W-:Y:S01]  /*0820*/  MOV R2, UR4 ;  /* 0x0000000400027c02 */ /* 0x000fe20008000f00 */
[----:B------:R-:W-:Y:S02]  /*0830*/  UIADD3 UR28, UP0, UPT, UR24, 0xc0, URZ ;  /* 0x000000c0181c7890 */ /* 0x000fe4000ff1e0ff */
[----:B------:R-:W-:Y:S02]  /*0840*/  USHF.L.U32 UR11, UR11, 0x6, URZ ;  /* 0x000000060b0b7899 */ /* 0x000fe400080006ff */
[----:B----4-:R1:W2:Y:S01]  /*0850*/  SYNCS.PHASECHK.TRANS64.TRYWAIT P2, [UR5+0x38], R2 ;  /* 0x00003802ff0075a7 */ /* 0x0102a20008041105 */
[----:B------:R-:W-:-:S02]  /*0860*/  USHF.L.U32 UR7, UR7, 0x7, URZ ;  /* 0x0000000707077899 */ /* 0x000fc400080006ff */
[----:B------:R-:W-:Y:S02]  /*0870*/  UIADD3.X UR31, UPT, UPT, URZ, UR25, URZ, UP1, !UPT ;  /* 0x00000019ff1f7290 */ /* 0x000fe40008ffe4ff */
[----:B------:R-:W-:Y:S01]  /*0880*/  UIADD3.X UR29, UPT, UPT, URZ, UR25, URZ, UP0, !UPT ;  /* 0x00000019ff1d7290 */ /* 0x000fe200087fe4ff */
[----:B------:R-:W-:-:S11]  /*0890*/  UMOV UR27, URZ ;  /* 0x000000ff001b7c82 */ /* 0x000fd60008000000 */
.L_x_7:
[----:B---3--:R-:W-:Y:S02]  /*08a0*/  UIADD3 UR5, UPT, UPT, UR14, 0x1, URZ ;  /* 0x000000010e057890 */ /* 0x008fe4000fffe0ff */
[----:B------:R-:W-:Y:S02]  /*08b0*/  ULEA UR8, UR14, UR12, 0xd ;  /* 0x0000000c0e087291 */ /* 0x000fe4000f8e68ff */
[----:B------:R-:W-:Y:S02]  /*08c0*/  UISETP.NE.AND UP1, UPT, UR5, 0x7, UPT ;  /* 0x000000070500788c */ /* 0x000fe4000bf25270 */
[----:B------:R-:W-:Y:S02]  /*08d0*/  ULEA UR6, UR14, UR12, 0xe ;  /* 0x0000000c0e067291 */ /* 0x000fe4000f8e70ff */
[----:B------:R-:W-:Y:S02]  /*08e0*/  USHF.L.U32 UR10, UR27, 0x6, URZ ;  /* 0x000000061b0a7899 */ /* 0x000fe400080006ff */
[----:B------:R-:W-:-:S02]  /*08f0*/  UIADD3 UR8, UPT, UPT, UR8, 0xc400, URZ ;  /* 0x0000c40008087890 */ /* 0x000fc4000fffe0ff */
[----:B------:R-:W-:Y:S02]  /*0900*/  USEL UR4, URZ, 0x1, UP1 ;  /* 0x00000001ff047887 */ /* 0x000fe40008800000 */
[----:B------:R-:W-:Y:S02]  /*0910*/  UISETP.GT.U32.AND UP0, UPT, UR27, 0x3e, UPT ;  /* 0x0000003e1b00788c */ /* 0x000fe4000bf04070 */
[----:B------:R-:W-:Y:S01]  /*0920*/  ULEA UR9, UR14, UR12, 0x3 ;  /* 0x0000000c0e097291 */ /* 0x000fe2000f8e18ff */
[----:B--2-4-:R-:W-:Y:S11]  /*0930*/  @P2 BRA `(.L_x_5) ;  /* 0x0000000000102947 */ /* 0x014ff60003800000 */
[----:B------:R-:W-:-:S06]  /*0940*/  USHF.L.U32 UR14, UR21, 0x1f, URZ ;  /* 0x0000001f150e7899 */ /* 0x000fcc00080006ff */
[----:B-1----:R-:W-:-:S04]  /*0950*/  MOV R2, UR14 ;  /* 0x0000000e00027c02 */ /* 0x002fc80008000f00 */
[----:B------:R-:W1:Y:S02]  /*0960*/  SYNCS.PHASECHK.TRANS64.TRYWAIT P0, [UR9+0x38], R2 ;  /* 0x00003802ff0075a7 */ /* 0x000e640008001109 */
[----:B-1----:R-:W-:Y:S05]  /*0970*/  @!P0 BRA `(.L_x_6) ;  /* 0x0000003000cc8947 */ /* 0x002fea0003800000 */
.L_x_5:
[----:B------:R-:W-:Y:S02]  /*0980*/  ELECT P1, URZ, PT ;  /* 0x0000000000ff782f */ /* 0x000fe40003820000 */
[----:B------:R-:W-:Y:S01]  /*0990*/  PLOP3.LUT P0, PT, PT, PT, UP0, 0x80, 0x8 ;  /* 0x000000000008781c */ /* 0x000fe20003f0f008 */
[----:B------:R-:W-:Y:S01]  /*09a0*/  ULOP3.LUT UR21, UR21, UR4, URZ, 0x3c, !UPT ;  /* 0x0000000415157292 */ /* 0x000fe2000f8e3cff */
[----:B------:R-:W-:Y:S01]  /*09b0*/  PLOP3.LUT P2, PT, PT, PT, PT, 0x80, 0x8 ;  /* 0x000000000008781c */ /* 0x000fe20003f4f070 */
[----:B------:R-:W-:Y:S02]  /*09c0*/  USEL UR14, UR5, URZ, UP1 ;  /* 0x000000ff050e7287 */ /* 0x000fe40008800000 */
[----:B------:R-:W-:Y:S02]  /*09d0*/  UIADD3 UR4, UPT, UPT, UR6, 0x1a400, URZ ;  /* 0x0001a40006047890 */ /* 0x000fe4000fffe0ff */
[----:B------:R-:W-:Y:S02]  /*09e0*/  @!UP0 USHF.L.U32 UR23, UR21, 0x1f, URZ ;  /* 0x0000001f15178899 */ /* 0x000fe400080006ff */
[----:B------:R-:W-:Y:S01]  /*09f0*/  @!UP0 ULEA UR26, UR14, UR12, 0x3 ;  /* 0x0000000c0e1a8291 */ /* 0x000fe2000f8e18ff */
[----:B------:R-:W-:Y:S01]  /*0a00*/  UMOV UR5, UR9 ;  /* 0x0000000900057c82 */ /* 0x000fe20008000000 */
[----:B------:R-:W-:-:S02]  /*0a10*/  UMOV UR6, UR10 ;  /* 0x0000000a00067c82 */ /* 0x000fc40008000000 */
[----:B-1----:R-:W-:Y:S01]  /*0a20*/  IMAD.U32 R2, RZ, RZ, UR23 ;  /* 0x00000017ff027e24 */ /* 0x002fe2000f8e00ff */
[----:B------:R3:W-:Y:S01]  /*0a30*/  @P1 SYNCS.ARRIVE.TRANS64 RZ, [UR9], R3 ;  /* 0x00000003ffff19a7 */ /* 0x0007e20008000009 */
[----:B------:R3:W-:Y:S01]  /*0a40*/  UTMALDG.2D [UR8], [UR30], desc[URZ] ;  /* 0x0000ff081e0075b4 */ /* 0x0007e20008009000 */
[----:B------:R-:W-:-:S04]  /*0a50*/  UIADD3 UR27, UPT, UPT, UR27, 0x1, URZ ;  /* 0x000000011b1b7890 */ /* 0x000fc8000fffe0ff */
[----:B------:R-:W-:Y:S01]  /*0a60*/  UISETP.NE.AND UP0, UPT, UR27, 0x40, UPT ;  /* 0x000000401b00788c */ /* 0x000fe2000bf05270 */
[----:B------:R3:W-:Y:S01]  /*0a70*/  UTMALDG.2D [UR4], [UR28], desc[URZ] ;  /* 0x0000ff041c0075b4 */ /* 0x0007e20008009000 */
[----:B------:R3:W4:Y:S07]  /*0a80*/  @!P0 SYNCS.PHASECHK.TRANS64.TRYWAIT P2, [UR26+0x38], R2 ;  /* 0x00003802ff0085a7 */ /* 0x00072e000804111a */
[----:B------:R-:W-:Y:S05]  /*0a90*/  BRA.U UP0, `(.L_x_7) ;  /* 0xfffffffd00807547 */ /* 0x000fea000b83ffff */
[----:B---3--:R-:W1:Y:S01]  /*0aa0*/  LDCU.64 UR4, c[0x0][0x5c0] ;  /* 0x0000b800ff0477ac */ /* 0x008e620008000a00 */
[----:B------:R-:W-:-:S04]  /*0ab0*/  UIADD3 UR22, UPT, UPT, UR13, UR22, URZ ;  /* 0x000000160d167290 */ /* 0x000fc8000fffe0ff */
[----:B------:R-:W-:Y:S02]  /*0ac0*/  UISETP.GE.AND UP0, UPT, UR22, 0x800, UPT ;  /* 0x000008001600788c */ /* 0x000fe4000bf06270 */
[----:B-1----:R-:W-:Y:S01]  /*0ad0*/  UIMAD.WIDE.U32 UR6, UR22, UR5, URZ ;  /* 0x00000005160672a5 */ /* 0x002fe2000f8e00ff */
[----:B------:R-:W1:Y:S03]  /*0ae0*/  LDCU UR5, c[0x0][0x5d0] ;  /* 0x0000ba00ff0577ac */ /* 0x000e660008000800 */
[----:B------:R-:W-:-:S04]  /*0af0*/  UIADD3 UR6, UPT, UPT, UR22, -UR7, URZ ;  /* 0x8000000716067290 */ /* 0x000fc8000fffe0ff */
[----:B------:R-:W-:-:S04]  /*0b00*/  USHF.R.U32.HI UR6, URZ, UR20, UR6 ;  /* 0x00000014ff067299 */ /* 0x000fc80008011606 */
[----:B------:R-:W-:-:S04]  /*0b10*/  UIADD3 UR6, UPT, UPT, UR7, UR6, URZ ;  /* 0x0000000607067290 */ /* 0x000fc8000fffe0ff */
[----:B------:R-:W-:-:S04]  /*0b20*/  USHF.R.U32.HI UR11, URZ, UR19, UR6 ;  /* 0x00000013ff0b7299 */ /* 0x000fc80008011606 */
[----:B------:R-:W-:-:S04]  /*0b30*/  UIADD3 UR11, UPT, UPT, -UR11, URZ, URZ ;  /* 0x000000ff0b0b7290 */ /* 0x000fc8000fffe1ff */
[----:B------:R-:W-:-:S04]  /*0b40*/  UIMAD UR11, UR4, UR11, UR22 ;  /* 0x0000000b040b72a4 */ /* 0x000fc8000f8e0216 */
[----:B-1----:R-:W-:Y:S01]  /*0b50*/  UIMAD.WIDE.U32 UR6, UR11, UR5, URZ ;  /* 0x000000050b0672a5 */ /* 0x002fe2000f8e00ff */
[----:B------:R-:W1:Y:S03]  /*0b60*/  LDCU.64 UR4, c[0x0][0x5d8] ;  /* 0x0000bb00ff0477ac */ /* 0x000e660008000a00 */
[----:B------:R-:W-:-:S04]  /*0b70*/  UIADD3 UR6, UPT, UPT, UR11, -UR7, URZ ;  /* 0x800000070b067290 */ /* 0x000fc8000fffe0ff */
[----:B------:R-:W-:-:S04]  /*0b80*/  USHF.R.U32.HI UR6, URZ, UR18, UR6 ;  /* 0x00000012ff067299 */ /* 0x000fc80008011606 */
[----:B------:R-:W-:-:S04]  /*0b90*/  UIADD3 UR7, UPT, UPT, UR7, UR6, URZ ;  /* 0x0000000607077290 */ /* 0x000fc8000fffe0ff */
[----:B------:R-:W-:-:S03]  /*0ba0*/  USHF.R.U32.HI UR7, URZ, UR17, UR7 ;  /* 0x00000011ff077299 */ /* 0x000fc60008011607 */
[----:B------:R-:W2:Y:S01]  /*0bb0*/  LDCU UR6, c[0x0][0x5cc] ;  /* 0x0000b980ff0677ac */ /* 0x000ea20008000800 */
[----:B-1----:R-:W-:Y:S02]  /*0bc0*/  UIMAD.WIDE.U32 UR8, UR7, UR5, URZ ;  /* 0x00000005070872a5 */ /* 0x002fe4000f8e00ff */
[----:B------:R-:W-:Y:S02]  /*0bd0*/  UIADD3 UR8, UPT, UPT, -UR7, URZ, URZ ;  /* 0x000000ff07087290 */ /* 0x000fe4000fffe1ff */
[----:B------:R-:W-:-:S04]  /*0be0*/  UIADD3 UR5, UPT, UPT, UR7, -UR9, URZ ;  /* 0x8000000907057290 */ /* 0x000fc8000fffe0ff */
[----:B------:R-:W-:-:S04]  /*0bf0*/  USHF.R.U32.HI UR5, URZ, UR16, UR5 ;  /* 0x00000010ff057299 */ /* 0x000fc80008011605 */
[----:B------:R-:W-:Y:S02]  /*0c00*/  UIADD3 UR5, UPT, UPT, UR9, UR5, URZ ;  /* 0x0000000509057290 */ /* 0x000fe4000fffe0ff */
[----:B--2---:R-:W-:Y:S02]  /*0c10*/  UIMAD UR11, UR6, UR8, UR11 ;  /* 0x00000008060b72a4 */ /* 0x004fe4000f8e020b */
[----:B------:R-:W-:-:S04]  /*0c20*/  USHF.R.U32.HI UR5, URZ, UR15, UR5 ;  /* 0x0000000fff057299 */ /* 0x000fc80008011605 */
[----:B------:R-:W-:-:S04]  /*0c30*/  UIADD3 UR5, UPT, UPT, -UR5, URZ, URZ ;  /* 0x000000ff05057290 */ /* 0x000fc8000fffe1ff */
[----:B------:R-:W-:Y:S01]  /*0c40*/  UIMAD UR7, UR4, UR5, UR7 ;  /* 0x00000005040772a4 */ /* 0x000fe2000f8e0207 */
[----:B------:R-:W-:Y:S11]  /*0c50*/  BRA.U !UP0, `(.L_x_8) ;  /* 0xfffffff908e07547 */ /* 0x000ff6000b83ffff */
.L_x_4:
[----:B-1----:R-:W-:Y:S02]  /*0c60*/  UIADD3 UR4, UPT, UPT, UR14, 0x2, URZ ;  /* 0x000000020e047890 */ /* 0x002fe4000fffe0ff */
[----:B------:R-:W-:-:S04]  /*0c70*/  UISETP.NE.AND UP0, UPT, UR14, 0x6, UPT ;  /* 0x000000060e00788c */ /* 0x000fc8000bf05270 */
[----:B------:R-:W-:-:S04]  /*0c80*/  USEL UR4, UR4, 0x1, UP0 ;  /* 0x0000000104047887 */ /* 0x000fc80008000000 */
[----:B------:R-:W-:Y:S02]  /*0c90*/  UIADD3 UR6, UPT, UPT, UR4, 0x1, URZ ;  /* 0x0000000104067890 */ /* 0x000fe4000fffe0ff */
[----:B------:R-:W-:-:S04]  /*0ca0*/  UISETP.NE.AND UP1, UPT, UR4, 0x7, UPT ;  /* 0x000000070400788c */ /* 0x000fc8000bf25270 */
[----:B------:R-:W-:Y:S01]  /*0cb0*/  USEL UR6, UR6, 0x1, UP1 ;  /* 0x0000000106067887 */ /* 0x000fe20008800000 */
[----:B------:R-:W1:Y:S01]  /*0cc0*/  S2UR UR4, SR_CgaCtaId ;  /* 0x00000000000479c3 */ /* 0x000e620000008800 */
[----:B------:R-:W-:Y:S02]  /*0cd0*/  UISETP.EQ.XOR UP1, UPT, UR14, 0x6, !UP1 ;  /* 0x000000060e00788c */ /* 0x000fe4000cf22a70 */
[----:B------:R-:W-:Y:S02]  /*0ce0*/  UIADD3 UR5, UPT, UPT, UR6, 0x1, URZ ;  /* 0x0000000106057890 */ /* 0x000fe4000fffe0ff */
[----:B------:R-:W-:Y:S02]  /*0cf0*/  UISETP.NE.AND UP0, UPT, UR6, 0x7, UPT ;  /* 0x000000070600788c */ /* 0x000fe4000bf05270 */
[----:B------:R-:W-:Y:S02]  /*0d00*/  UISETP.EQ.XOR UP1, UPT, UR6, 0x7, UP1 ;  /* 0x000000070600788c */ /* 0x000fe40008f22a70 */
[----:B------:R-:W-:-:S04]  /*0d10*/  USEL UR5, UR5, 0x1, UP0 ;  /* 0x0000000105057887 */ /* 0x000fc80008000000 */
[----:B------:R-:W-:Y:S02]  /*0d20*/  UIADD3 UR7, UPT, UPT, UR5, 0x1, URZ ;  /* 0x0000000105077890 */ /* 0x000fe4000fffe0ff */
[----:B------:R-:W-:Y:S02]  /*0d30*/  UISETP.NE.AND UP0, UPT, UR5, 0x7, UPT ;  /* 0x000000070500788c */ /* 0x000fe4000bf05270 */
[----:B------:R-:W-:Y:S02]  /*0d40*/  UISETP.EQ.XOR UP1, UPT, UR5, 0x7, UP1 ;  /* 0x000000070500788c */ /* 0x000fe40008f22a70 */
[----:B------:R-:W-:-:S04]  /*0d50*/  USEL UR7, UR7, 0x1, UP0 ;  /* 0x0000000107077887 */ /* 0x000fc80008000000 */
[----:B------:R-:W-:Y:S02]  /*0d60*/  UIADD3 UR5, UPT, UPT, UR7, 0x1, URZ ;  /* 0x0000000107057890 */ /* 0x000fe4000fffe0ff */
[----:B------:R-:W-:Y:S02]  /*0d70*/  UISETP.NE.AND UP0, UPT, UR7, 0x7, UPT ;  /* 0x000000070700788c */ /* 0x000fe4000bf05270 */
[----:B------:R-:W-:Y:S02]  /*0d80*/  UISETP.EQ.XOR UP1, UPT, UR7, 0x7, UP1 ;  /* 0x000000070700788c */ /* 0x000fe40008f22a70 */
[----:B------:R-:W-:-:S03]  /*0d90*/  USEL UR7, UR5, 0x1, UP0 ;  /* 0x0000000105077887 */ /* 0x000fc60008000000 */
[----:B------:R-:W-:Y:S01]  /*0da0*/  UMOV UR5, 0x400 ;  /* 0x0000040000057882 */ /* 0x000fe20000000000 */
[----:B------:R-:W-:Y:S02]  /*0db0*/  UISETP.EQ.XOR UP1, UPT, UR7, 0x7, UP1 ;  /* 0x000000070700788c */ /* 0x000fe40008f22a70 */
[----:B------:R-:W-:Y:S02]  /*0dc0*/  UISETP.NE.AND UP0, UPT, UR7, 0x7, UPT ;  /* 0x000000070700788c */ /* 0x000fe4000bf05270 */
[----:B------:R-:W-:Y:S02]  /*0dd0*/  USEL UR6, URZ, 0x1, !UP1 ;  /* 0x00000001ff067887 */ /* 0x000fe4000c800000 */
[----:B-1----:R-:W-:Y:S02]  /*0de0*/  ULEA UR4, UR4, UR5, 0x18 ;  /* 0x0000000504047291 */ /* 0x002fe4000f8ec0ff */
[----:B------:R-:W-:Y:S02]  /*0df0*/  ULOP3.LUT UR6, UR21, UR6, URZ, 0x3c, !UPT ;  /* 0x0000000615067292 */ /* 0x000fe4000f8e3cff */
[----:B------:R-:W-:-:S02]  /*0e00*/  USEL UR7, UR7, URZ, UP0 ;  /* 0x000000ff07077287 */ /* 0x000fc40008000000 */
[----:B------:R-:W-:Y:S02]  /*0e10*/  USHF.L.U32 UR6, UR6, 0x1f, URZ ;  /* 0x0000001f06067899 */ /* 0x000fe400080006ff */
[----:B------:R-:W-:-:S04]  /*0e20*/  ULEA UR4, UR7, UR4, 0x3 ;  /* 0x0000000407047291 */ /* 0x000fc8000f8e18ff */
[----:B------:R-:W-:-:S05]  /*0e30*/  MOV R2, UR6 ;  /* 0x0000000600027c02 */ /* 0x000fca0008000f00 */
[----:B------:R-:W1:Y:S02]  /*0e40*/  SYNCS.PHASECHK.TRANS64.TRYWAIT P0, [UR4+0x38], R2 ;  /* 0x00003802ff0075a7 */ /* 0x000e640008001104 */
[----:B-1----:R-:W-:Y:S05]  /*0e50*/  @!P0 BRA `(.L_x_9) ;  /* 0x0000002c00b48947 */ /* 0x002fea0003800000 */
.L_x_34:
[----:B------:R-:W-:-:S13]  /*0e60*/  ELECT P0, URZ, PT ;  /* 0x0000000000ff782f */ /* 0x000fda0003800000 */
[----:B-1----:R-:W-:-:S04]  /*0e70*/  @P0 MOV R2, 0x6000 ;  /* 0x0000600000020802 */ /* 0x002fc80000000f00 */
[----:B------:R5:W-:Y:S03]  /*0e80*/  @P0 SYNCS.ARRIVE.TRANS64 RZ, [UR4], R2 ;  /* 0x00000002ffff09a7 */ /* 0x000be60008000004 */
.L_x_3:
[----:B------:R-:W-:-:S13]  /*0e90*/  ISETP.NE.AND P0, PT, R5, 0x4, PT ;  /* 0x000000040500780c */ /* 0x000fda0003f05270 */
[----:B------:R-:W-:Y:S05]  /*0ea0*/  @P0 BRA `(.L_x_10) ;  /* 0x0000000400f00947 */ /* 0x000fea0003800000 */
[----:B------:R-:W1:Y:S08]  /*0eb0*/  S2UR UR30, SR_CTAID.Z ;  /* 0x00000000001e79c3 */ /* 0x000e700000002700 */
[----:B------:R-:W-:Y:S01]  /*0ec0*/  BAR.SYNC.DEFER_BLOCKING 0x2, 0xa0 ;  /* 0x0082800000007b1d */ /* 0x000fe20000010000 */
[----:B------:R-:W-:-:S05]  /*0ed0*/  HFMA2 R4, -RZ, RZ, 0, 5.9604644775390625e-08 ;  /* 0x00000001ff047431 */ /* 0x000fca00000001ff */
[----:B------:R-:W-:Y:S01]  /*0ee0*/  UMOV UR7, 0x1 ;  /* 0x0000000100077882 */ /* 0x000fe20000000000 */
[----:B-1----:R-:W-:-:S09]  /*0ef0*/  UISETP.GT.U32.AND UP0, UPT, UR30, 0x7ff, UPT ;  /* 0x000007ff1e00788c */ /* 0x002fd2000bf04070 */
[----:B------:R-:W-:Y:S05]  /*0f00*/  BRA.U UP0, `(.L_x_11) ;  /* 0x0000000500a07547 */ /* 0x000fea000b800000 */
[----:B------:R-:W1:Y:S01]  /*0f10*/  S2UR UR4, SR_CgaCtaId ;  /* 0x00000000000479c3 */ /* 0x000e620000008800 */
[----:B------:R-:W-:Y:S01]  /*0f20*/  UMOV UR5, 0x400 ;  /* 0x0000040000057882 */ /* 0x000fe20000000000 */
[----:B------:R-:W5:Y:S01]  /*0f30*/  LDCU UR6, c[0x0][0x374] ;  /* 0x00006e80ff0677ac */ /* 0x000f620008000800 */
[----:B------:R-:W-:Y:S01]  /*0f40*/  MOV R4, 0x1 ;  /* 0x0000000100047802 */ /* 0x000fe20000000f00 */
[----:B------:R-:W-:Y:S01]  /*0f50*/  UMOV UR42, 0x4202490 ;  /* 0x04202490002a7882 */ /* 0x000fe20000000000 */
[----:B------:R-:W-:Y:S02]  /*0f60*/  USEL UR43, URZ, 0x4000, UP5 ;  /* 0x00004000ff2b7887 */ /* 0x000fe4000a800000 */
[----:B------:R-:W-:Y:S01]  /*0f70*/  USEL UR42, UR42, 0x4200490, !UP4 ;  /* 0x042004902a2a7887 */ /* 0x000fe2000e000000 */
[----:B------:R-:W-:Y:S01]  /*0f80*/  UMOV UR27, URZ ;  /* 0x000000ff001b7c82 */ /* 0x000fe20008000000 */
[----:B------:R-:W-:Y:S02]  /*0f90*/  UMOV UR26, URZ ;  /* 0x000000ff001a7c82 */ /* 0x000fe40008000000 */
[----:B------:R-:W-:Y:S01]  /*0fa0*/  UIADD3 UR43, UPT, UPT, UR43, UR42, URZ ;  /* 0x0000002a2b2b7290 */ /* 0x000fe2000fffe0ff */
[----:B------:R-:W-:-:S02]  /*0fb0*/  UMOV UR25, URZ ;  /* 0x000000ff00197c82 */ /* 0x000fc40008000000 */
[----:B------:R-:W-:Y:S01]  /*0fc0*/  UMOV UR42, URZ ;  /* 0x000000ff002a7c82 */ /* 0x000fe20008000000 */
[----:B------:R-:W-:Y:S01]  /*0fd0*/  UMOV UR36, URZ ;  /* 0x000000ff00247c82 */ /* 0x000fe20008000000 */
[----:B------:R-:W-:Y:S01]  /*0fe0*/  UMOV UR34, URZ ;  /* 0x000000ff00227c82 */ /* 0x000fe20008000000 */
[----:B------:R-:W-:Y:S01]  /*0ff0*/  UMOV UR32, URZ ;  /* 0x000000ff00207c82 */ /* 0x000fe20008000000 */
[----:B------:R-:W-:Y:S01]  /*1000*/  UMOV UR37, UR43 ;  /* 0x0000002b00257c82 */ /* 0x000fe20008000000 */
[----:B------:R-:W-:Y:S01]  /*1010*/  UMOV UR35, UR43 ;  /* 0x0000002b00237c82 */ /* 0x000fe20008000000 */
[----:B------:R-:W-:Y:S01]  /*1020*/  UMOV UR33, UR43 ;  /* 0x0000002b00217c82 */ /* 0x000fe20008000000 */
[----:B-1----:R-:W-:Y:S01]  /*1030*/  ULEA UR4, UR4, UR5, 0x18 ;  /* 0x0000000504047291 */ /* 0x002fe2000f8ec0ff */
[----:B------:R-:W5:Y:S01]  /*1040*/  LDCU UR5, c[0x0][0x370] ;  /* 0x00006e00ff0577ac */ /* 0x000f620008000800 */
[----:B------:R-:W1:Y:S07]  /*1050*/  LDCU UR28, c[0x0][0x378] ;  /* 0x00006f00ff1c77ac */ /* 0x000e6e0008000800 */
[----:B-----5:R-:W5:Y:S01]  /*1060*/  LDS R2, [UR4+0x98] ;  /* 0x00009804ff027984 */ /* 0x020f620008000800 */
[----:B------:R-:W-:-:S02]  /*1070*/  UIADD3 UR10, UPT, UPT, UR4, 0xc400, URZ ;  /* 0x0000c400040a7890 */ /* 0x000fc4000fffe0ff */
[----:B------:R-:W-:Y:S02]  /*1080*/  UIADD3 UR11, UPT, UPT, UR4, 0x1a400, URZ ;  /* 0x0001a400040b7890 */ /* 0x000fe4000fffe0ff */
[----:B------:R-:W-:Y:S02]  /*1090*/  USHF.R.U32.HI UR10, URZ, 0x4, UR10 ;  /* 0x00000004ff0a7899 */ /* 0x000fe4000801160a */
[----:B------:R-:W-:Y:S02]  /*10a0*/  USHF.R.U32.HI UR11, URZ, 0x4, UR11 ;  /* 0x00000004ff0b7899 */ /* 0x000fe4000801160b */
[----:B------:R-:W-:Y:S02]  /*10b0*/  ULOP3.LUT UR10, UR10, 0x3fc0, URZ, 0xc0, !UPT ;  /* 0x00003fc00a0a7892 */ /* 0x000fe4000f8ec0ff */
[----:B------:R-:W-:Y:S02]  /*10c0*/  UIMAD UR5, UR6, UR5, URZ ;  /* 0x00000005060572a4 */ /* 0x000fe4000f8e02ff */
[----:B------:R-:W-:-:S02]  /*10d0*/  ULOP3.LUT UR11, UR11, 0x3fc0, URZ, 0xc0, !UPT ;  /* 0x00003fc00b0b7892 */ /* 0x000fc4000f8ec0ff */
[----:B-1----:R-:W-:Y:S02]  /*10e0*/  UIMAD UR28, UR5, UR28, URZ ;  /* 0x0000001c051c72a4 */ /* 0x002fe4000f8e02ff */
[----:B------:R-:W-:Y:S02]  /*10f0*/  ULOP3.LUT UR10, UR10, 0x10000, URZ, 0xfc, !UPT ;  /* 0x000100000a0a7892 */ /* 0x000fe4000f8efcff */
[----:B------:R-:W-:Y:S01]  /*1100*/  ULOP3.LUT UR11, UR11, 0x10000, URZ, 0xfc, !UPT ;  /* 0x000100000b0b7892 */ /* 0x000fe2000f8efcff */
[----:B-----5:R-:W-:-:S15]  /*1110*/  R2UR UR29, R2 ;  /* 0x00000000021d72ca */ /* 0x020fde00000e0000 */
.L_x_16:
[----:B------:R-:W-:Y:S01]  /*1120*/  USHF.L.U32 UR5, UR26, 0x1f, URZ ;  /* 0x0000001f1a057899 */ /* 0x000fe200080006ff */
[----:B------:R-:W-:Y:S01]  /*1130*/  SHF.L.U32 R3, R4, 0x1f, RZ ;  /* 0x0000001f04037819 */ /* 0x000fe200000006ff */
[----:B------:R-:W-:Y:S02]  /*1140*/  ULEA UR6, UR25, UR4, 0x3 ;  /* 0x0000000419067291 */ /* 0x000fe4000f8e18ff */
[----:B-1----:R-:W-:Y:S02]  /*1150*/  ULEA UR7, UR27, UR4, 0x3 ;  /* 0x000000041b077291 */ /* 0x002fe4000f8e18ff */
[----:B----4-:R-:W-:Y:S01]  /*1160*/  MOV R2, UR5 ;  /* 0x0000000500027c02 */ /* 0x010fe20008000f00 */
[----:B------:R-:W-:Y:S02]  /*1170*/  UIADD3 UR30, UPT, UPT, UR28, UR30, URZ ;  /* 0x0000001e1c1e7290 */ /* 0x000fe4000fffe0ff */
[----:B------:R-:W-:Y:S02]  /*1180*/  ULEA UR9, UR27, UR29, 0x14 ;  /* 0x0000001d1b097291 */ /* 0x000fe4000f8ea0ff */
[----:B-----5:R1:W5:Y:S01]  /*1190*/  SYNCS.PHASECHK.TRANS64.TRYWAIT P1, [UR6], R2 ;  /* 0x00000002ff0075a7 */ /* 0x0203620008021106 */
[----:B------:R-:W-:-:S02]  /*11a0*/  UPLOP3.LUT UP3, UPT, UPT, UPT, UPT, 0x40, 0x4 ;  /* 0x000000000004789c */ /* 0x000fc40003f6e870 */
[----:B------:R-:W-:Y:S01]  /*11b0*/  UISETP.GE.AND UP0, UPT, UR30, 0x800, UPT ;  /* 0x000008001e00788c */ /* 0x000fe2000bf06270 */
[----:B------:R-:W4:Y:S02]  /*11c0*/  SYNCS.PHASECHK.TRANS64.TRYWAIT P0, [UR7+0x80], R3 ;  /* 0x00008003ff0075a7 */ /* 0x000f240008001107 */
[----:B-1--45:R-:W-:Y:S08]  /*11d0*/  @!P0 BRA `(.L_x_12) ;  /* 0x0000002800f48947 */ /* 0x032ff00003800000 */
.L_x_36:
[----:B------:R-:W-:-:S05]  /*11e0*/  UMOV UR23, 0xffffffc0 ;  /* 0xffffffc000177882 */ /* 0x000fca0000000000 */
.L_x_15:
[----:B------:R-:W-:Y:S02]  /*11f0*/  UIADD3 UR14, UPT, UPT, UR25, 0x1, URZ ;  /* 0x00000001190e7890 */ /* 0x000fe4000fffe0ff */
[----:B----4-:R-:W-:Y:S02]  /*1200*/  ULEA UR46, UR25, UR11, 0xa ;  /* 0x0000000b192e7291 */ /* 0x010fe4000f8e50ff */
[----:B------:R-:W-:Y:S02]  /*1210*/  UISETP.NE.AND UP1, UPT, UR14, 0x7, UPT ;  /* 0x000000070e00788c */ /* 0x000fe4000bf25270 */
[----:B------:R-:W-:Y:S02]  /*1220*/  ULEA UR44, UR25, UR10, 0x9 ;  /* 0x0000000a192c7291 */ /* 0x000fe4000f8e48ff */
[----:B------:R-:W-:Y:S02]  /*1230*/  ULEA UR5, UR25, UR4, 0x3 ;  /* 0x0000000419057291 */ /* 0x000fe4000f8e18ff */
[----:B------:R-:W-:Y:S02]  /*1240*/  UIADD3 UR12, UPT, UPT, UR23, 0x40, URZ ;  /* 0x00000040170c7890 */ /* 0x000fe4000fffe0ff */
[----:B------:R-:W-:Y:S02]  /*1250*/  USEL UR13, URZ, 0x1, UP1 ;  /* 0x00000001ff0d7887 */ /* 0x000fe40008800000 */
[----:B------:R-:W-:Y:S02]  /*1260*/  USEL UR25, UR14, URZ, UP1 ;  /* 0x000000ff0e197287 */ /* 0x000fe40008800000 */
[----:B------:R-:W-:Y:S02]  /*1270*/  UIADD3 UR40, UPT, UPT, UR46, 0x2, URZ ;  /* 0x000000022e287890 */ /* 0x000fe4000fffe0ff */
[----:B------:R-:W-:Y:S02]  /*1280*/  UIADD3 UR38, UPT, UPT, UR44, 0x2, URZ ;  /* 0x000000022c267890 */ /* 0x000fe4000fffe0ff */
[----:B------:R-:W-:Y:S02]  /*1290*/  UIADD3 UR24, UPT, UPT, UR46, 0x4, URZ ;  /* 0x000000042e187890 */ /* 0x000fe4000fffe0ff */
[----:B------:R-:W-:Y:S02]  /*12a0*/  UIADD3 UR22, UPT, UPT, UR44, 0x4, URZ ;  /* 0x000000042c167890 */ /* 0x000fe4000fffe0ff */
[----:B------:R-:W-:Y:S02]  /*12b0*/  UIADD3 UR6, UPT, UPT, UR46, 0x6, URZ ;  /* 0x000000062e067890 */ /* 0x000fe4000fffe0ff */
[----:B------:R-:W-:Y:S02]  /*12c0*/  UIADD3 UR8, UPT, UPT, UR44, 0x6, URZ ;  /* 0x000000062c087890 */ /* 0x000fe4000fffe0ff */
[----:B------:R-:W-:Y:S02]  /*12d0*/  UIADD3 UR21, UPT, UPT, UR5, 0x38, URZ ;  /* 0x0000003805157890 */ /* 0x000fe4000fffe0ff */
[----:B------:R-:W-:Y:S01]  /*12e0*/  UISETP.GT.U32.AND UP1, UPT, UR12, 0x3e, UPT ;  /* 0x0000003e0c00788c */ /* 0x000fe2000bf24070 */
[----:B------:R-:W-:Y:S01]  /*12f0*/  UMOV UR47, 0x40004040 ;  /* 0x40004040002f7882 */ /* 0x000fe20000000000 */
[----:B------:R-:W-:Y:S01]  /*1300*/  UMOV UR45, 0x40004040 ;  /* 0x40004040002d7882 */ /* 0x000fe20000000000 */
[----:B------:R-:W-:Y:S01]  /*1310*/  UMOV UR41, 0x40004040 ;  /* 0x4000404000297882 */ /* 0x000fe20000000000 */
[----:B------:R-:W-:Y:S01]  /*1320*/  UMOV UR39, 0x40004040 ;  /* 0x4000404000277882 */ /* 0x000fe20000000000 */
[----:B-----5:R-:W-:Y:S06]  /*1330*/  @P1 BRA `(.L_x_13) ;  /* 0x0000000000101947 */ /* 0x020fec0003800000 */
[----:B------:R-:W-:Y:S06]  /*1340*/  USHF.L.U32 UR12, UR26, 0x1f, URZ ;  /* 0x0000001f1a0c7899 */ /* 0x000fec00080006ff */
[----:B-1----:R-:W-:Y:S04]  /*1350*/  MOV R2, UR12 ;  /* 0x0000000c00027c02 */ /* 0x002fe80008000f00 */
[----:B------:R-:W1:Y:S02]  /*1360*/  SYNCS.PHASECHK.TRANS64.TRYWAIT P0, [UR5], R2 ;  /* 0x00000002ff0075a7 */ /* 0x000e640008001105 */
[----:B-1----:R-:W-:Y:S05]  /*1370*/  @!P0 BRA `(.L_x_14) ;  /* 0x0000002800ac8947 */ /* 0x002fea0003800000 */
.L_x_13:
[----:B------:R-:W-:Y:S01]  /*1380*/  ULOP3.LUT UR26, UR26, UR13, URZ, 0x3c, !UPT ;  /* 0x0000000d1a1a7292 */ /* 0x000fe2000f8e3cff */
[----:B------:R-:W-:Y:S01]  /*1390*/  PLOP3.LUT P0, PT, PT, PT, UP1, 0x80, 0x8 ;  /* 0x000000000008781c */ /* 0x000fe20003f0f018 */
[----:B------:R-:W-:Y:S01]  /*13a0*/  UIADD3 UR23, UPT, UPT, UR23, 0x1, URZ ;  /* 0x0000000117177890 */ /* 0x000fe2000fffe0ff */
[----:B------:R-:W-:Y:S01]  /*13b0*/  PLOP3.LUT P1, PT, PT, PT, PT, 0x80, 0x8 ;  /* 0x000000000008781c */ /* 0x000fe20003f2f070 */
[----:B------:R-:W-:Y:S01]  /*13c0*/  @!UP1 USHF.L.U32 UR5, UR26, 0x1f, URZ ;  /* 0x0000001f1a059899 */ /* 0x000fe200080006ff */
[----:B------:R4:W-:Y:S01]  /*13d0*/  UTCHMMA gdesc[UR44], gdesc[UR46], tmem[UR9], tmem[UR42], idesc[UR43], UP3 ;  /* 0x00ff2a2e2c0075ea */ /* 0x0009e20009800009 */
[----:B------:R-:W-:Y:S01]  /*13e0*/  UMOV UR50, UR6 ;  /* 0x0000000600327c82 */ /* 0x000fe20008000000 */
[----:B------:R-:W-:Y:S01]  /*13f0*/  @!UP1 ULEA UR6, UR25, UR4, 0x3 ;  /* 0x0000000419069291 */ /* 0x000fe2000f8e18ff */
[----:B------:R4:W-:Y:S01]  /*1400*/  UTCHMMA gdesc[UR38], gdesc[UR40], tmem[UR9], tmem[UR36], idesc[UR37], UPT ;  /* 0x00ff2428260075ea */ /* 0x0009e2000b800009 */
[----:B------:R-:W-:Y:S01]  /*1410*/  UMOV UR12, UR24 ;  /* 0x00000018000c7c82 */ /* 0x000fe20008000000 */
[----:B------:R-:W-:Y:S01]  /*1420*/  UMOV UR13, 0x40004040 ;  /* 0x40004040000d7882 */ /* 0x000fe20000000000 */
[----:B------:R-:W-:Y:S01]  /*1430*/  UMOV UR48, UR22 ;  /* 0x0000001600307c82 */ /* 0x000fe20008000000 */
[----:B------:R-:W-:Y:S01]  /*1440*/  UMOV UR49, 0x40004040 ;  /* 0x4000404000317882 */ /* 0x000fe20000000000 */
[----:B-1----:R-:W-:Y:S01]  /*1450*/  IMAD.U32 R2, RZ, RZ, UR5 ;  /* 0x00000005ff027e24 */ /* 0x002fe2000f8e00ff */
[----:B------:R-:W-:Y:S01]  /*1460*/  UMOV UR51, 0x40004040 ;  /* 0x4000404000337882 */ /* 0x000fe20000000000 */
[----:B------:R-:W-:Y:S01]  /*1470*/  UMOV UR52, UR8 ;  /* 0x0000000800347c82 */ /* 0x000fe20008000000 */
[----:B------:R-:W-:Y:S01]  /*1480*/  UMOV UR53, 0x40004040 ;  /* 0x4000404000357882 */ /* 0x000fe20000000000 */
[----:B------:R4:W-:Y:S01]  /*1490*/  UTCHMMA gdesc[UR48], gdesc[UR12], tmem[UR9], tmem[UR34], idesc[UR35], UPT ;  /* 0x00ff220c300075ea */ /* 0x0009e2000b800009 */
[----:B------:R4:W-:Y:S01]  /*14a0*/  UTCHMMA gdesc[UR52], gdesc[UR50], tmem[UR9], tmem[UR32], idesc[UR33], UPT ;  /* 0x00ff2032340075ea */ /* 0x0009e2000b800009 */
[----:B------:R4:W-:Y:S01]  /*14b0*/  UTCBAR [UR21], URZ ;  /* 0x000000ff150073e9 */ /* 0x0009e200080000ff */
[----:B------:R4:W5:Y:S01]  /*14c0*/  @!P0 SYNCS.PHASECHK.TRANS64.TRYWAIT P1, [UR6], R2 ;  /* 0x00000002ff0085a7 */ /* 0x0009620008021106 */
[----:B------:R-:W-:Y:S02]  /*14d0*/  UISETP.NE.AND UP1, UPT, UR23, URZ, UPT ;  /* 0x000000ff1700728c */ /* 0x000fe4000bf25270 */
[----:B------:R-:W-:Y:S07]  /*14e0*/  UPLOP3.LUT UP3, UPT, UPT, UPT, UPT, 0x80, 0x8 ;  /* 0x000000000008789c */ /* 0x000fee0003f6f070 */
[----:B------:R-:W-:Y:S05]  /*14f0*/  BRA.U UP1, `(.L_x_15) ;  /* 0xfffffffd013c7547 */ /* 0x000fea000b83ffff */
[----:B------:R-:W-:Y:S02]  /*1500*/  UIADD3 UR7, UPT, UPT, UR7, 0x70, URZ ;  /* 0x0000007007077890 */ /* 0x000fe4000fffe0ff */
[----:B------:R-:W-:-:S04]  /*1510*/  UIADD3 UR27, UPT, UPT, UR27, 0x1, URZ ;  /* 0x000000011b1b7890 */ /* 0x000fc8000fffe0ff */
[----:B------:R-:W-:-:S03]  /*1520*/  UISETP.NE.AND UP1, UPT, UR27, 0x2, UPT ;  /* 0x000000021b00788c */ /* 0x000fc6000bf25270 */
[----:B------:R1:W-:Y:S01]  /*1530*/  UTCBAR [UR7], URZ ;  /* 0x000000ff070073e9 */ /* 0x0003e200080000ff */
[----:B------:R-:W-:Y:S02]  /*1540*/  USEL UR5, URZ, 0x1, UP1 ;  /* 0x00000001ff057887 */ /* 0x000fe40008800000 */
[----:B------:R-:W-:-:S04]  /*1550*/  USEL UR27, UR27, URZ, UP1 ;  /* 0x000000ff1b1b7287 */ /* 0x000fc80008800000 */
[----:B------:R-:W-:Y:S01]  /*1560*/  LOP3.LUT R4, R4, UR5, RZ, 0x3c, !PT ;  /* 0x0000000504047c12 */ /* 0x000fe2000f8e3cff */
[----:B------:R-:W-:Y:S07]  /*1570*/  BRA.U !UP0, `(.L_x_16) ;  /* 0xfffffff908e87547 */ /* 0x000fee000b83ffff */
[----:B-1----:R-:W-:Y:S02]  /*1580*/  UIADD3 UR7, UPT, UPT, UR27, 0x1, URZ ;  /* 0x000000011b077890 */ /* 0x002fe4000fffe0ff */
.L_x_11:
[----:B------:R-:W1:Y:S02]  /*1590*/  S2UR UR5, SR_CgaCtaId ;  /* 0x00000000000579c3 */ /* 0x000e640000008800 */
[----:B-1----:R-:W-:-:S04]  /*15a0*/  ULOP3.LUT UR4, UR5, 0x1, URZ, 0xc0, !UPT ;  /* 0x0000000105047892 */ /* 0x002fc8000f8ec0ff */
[----:B------:R-:W-:-:S09]  /*15b0*/  UISETP.NE.U32.AND UP0, UPT, UR4, 0x1, UPT ;  /* 0x000000010400788c */ /* 0x000fd2000bf05070 */
[----:B------:R-:W-:Y:S05]  /*15c0*/  BRA.U !UP0, `(.L_x_10) ;  /* 0x0000000108287547 */ /* 0x000fea000b800000 */
[----:B------:R-:W-:Y:S01]  /*15d0*/  UISETP.NE.AND UP0, UPT, UR7, 0x2, UPT ;  /* 0x000000020700788c */ /* 0x000fe2000bf05270 */
[----:B------:R-:W-:-:S03]  /*15e0*/  UMOV UR4, 0x400 ;  /* 0x0000040000047882 */ /* 0x000fc60000000000 */
[----:B------:R-:W-:Y:S02]  /*15f0*/  USEL UR6, URZ, 0x1, UP0 ;  /* 0x00000001ff067887 */ /* 0x000fe40008000000 */
[----:B------:R-:W-:Y:S02]  /*1600*/  USEL UR7, UR7, URZ, UP0 ;  /* 0x000000ff07077287 */ /* 0x000fe40008000000 */
[----:B------:R-:W-:Y:S02]  /*1610*/  ULEA UR4, UR5, UR4, 0x18 ;  /* 0x0000000405047291 */ /* 0x000fe4000f8ec0ff */
[----:B------:R-:W-:Y:S02]  /*1620*/  LOP3.LUT R4, R4, UR6, RZ, 0x3c, !PT ;  /* 0x0000000604047c12 */ /* 0x000fe4000f8e3cff */
[----:B------:R-:W-:Y:S02]  /*1630*/  ULEA UR4, UR7, UR4, 0x3 ;  /* 0x0000000407047291 */ /* 0x000fe4000f8e18ff */
[----:B------:R-:W-:-:S07]  /*1640*/  SHF.L.U32 R6, R4, 0x1f, RZ ;  /* 0x0000001f04067819 */ /* 0x000fce00000006ff */
[----:B------:R-:W1:Y:S02]  /*1650*/  SYNCS.PHASECHK.TRANS64.TRYWAIT P0, [UR4+0x80], R6 ;  /* 0x00008006ff0075a7 */ /* 0x000e640008001104 */
[----:B-1----:R-:W-:Y:S05]  /*1660*/  @!P0 BRA `(.L_x_17) ;  /* 0x0000002800108947 */ /* 0x002fea0003800000 */
.L_x_10:
[----:B------:R-:W-:-:S13]  /*1670*/  ISETP.GT.AND P0, PT, R5, 0x3, PT ;  /* 0x000000030500780c */ /* 0x000fda0003f04270 */
[----:B-1234-:R-:W-:Y:S05]  /*1680*/  @P0 EXIT ;  /* 0x000000000000094d */ /* 0x01efea0003800000 */
[----:B------:R-:W-:Y:S05]  /*1690*/  BRA.U !UP2, `(.L_x_18) ;  /* 0x000000010ab87547 */ /* 0x000fea000b800000 */
[----:B------:R-:W1:Y:S01]  /*16a0*/  S2UR UR6, SR_CgaCtaId ;  /* 0x00000000000679c3 */ /* 0x000e620000008800 */
[----:B------:R-:W-:Y:S01]  /*16b0*/  NOP ;  /* 0x0000000000007918 */ /* 0x000fe20000000000 */
[----:B------:R-:W-:Y:S01]  /*16c0*/  UMOV UR4, 0x40 ;  /* 0x0000004000047882 */ /* 0x000fe20000000000 */
[----:B------:R-:W-:Y:S01]  /*16d0*/  UMOV UR5, 0x400 ;  /* 0x0000040000057882 */ /* 0x000fe20000000000 */
[----:B-1----:R-:W-:Y:S02]  /*16e0*/  ULEA UR4, UR6, UR4, 0x18 ;  /* 0x0000000406047291 */ /* 0x002fe4000f8ec0ff */
[----:B------:R-:W-:-:S07]  /*16f0*/  ULEA UR5, UR6, UR5, 0x18 ;  /* 0x0000000506057291 */ /* 0x000fce000f8ec0ff */
[----:B-----5:R-:W1:Y:S02]  /*1700*/  LDS.U8 R2, [UR4] ;  /* 0x00000004ff027984 */ /* 0x020e640008000000 */
[----:B-1----:R-:W-:-:S13]  /*1710*/  ISETP.NE.AND P0, PT, R2, RZ, PT ;  /* 0x000000ff0200720c */ /* 0x002fda0003f05270 */
[----:B------:R-:W-:Y:S05]  /*1720*/  @P0 BRA `(.L_x_19) ;  /* 0x00000000007c0947 */ /* 0x000fea0003800000 */
[----:B------:R-:W-:-:S13]  /*1730*/  ELECT P0, URZ, PT ;  /* 0x0000000000ff782f */ /* 0x000fda0003800000 */
[----:B------:R-:W-:Y:S05]  /*1740*/  @!P0 BRA `(.L_x_20) ;  /* 0x0000000000848947 */ /* 0x000fea0003800000 */
[----:B------:R-:W-:Y:S01]  /*1750*/  UMOV UR4, 0x4 ;  /* 0x0000000400047882 */ /* 0x000fe20000000000 */
[----:B------:R-:W-:-:S04]  /*1760*/  IMAD.MOV.U32 R3, RZ, RZ, 0xf ;  /* 0x0000000fff037424 */ /* 0x000fc800078e00ff */
[----:B------:R-:W-:Y:S04]  /*1770*/  DEPBAR.LE SB1, 0x36 ;  /* 0x00009d800000791a */ /* 0x000fe80000000000 */
[----:B------:R-:W1:Y:S02]  /*1780*/  UTCATOMSWS.FIND_AND_SET.ALIGN UP0, UR4, UR4 ;  /* 0x00000004000475e3 */ /* 0x000e640008000800 */
[----:B-1----:R-:W-:Y:S01]  /*1790*/  PLOP3.LUT P0, PT, PT, PT, UP0, 0x80, 0x8 ;  /* 0x000000000008781c */ /* 0x002fe20003f0f008 */
[----:B------:R-:W-:-:S03]  /*17a0*/  IMAD.U32 R4, RZ, RZ, UR4 ;  /* 0x00000004ff047e24 */ /* 0x000fc6000f8e00ff */
[----:B------:R-:W-:-:S04]  /*17b0*/  SEL R2, RZ, 0xffffffff, !P0 ;  /* 0xffffffffff027807 */ /* 0x000fc80004000000 */
[----:B------:R-:W-:Y:S01]  /*17c0*/  ISETP.NE.AND P0, PT, R2, RZ, PT ;  /* 0x000000ff0200720c */ /* 0x000fe20003f05270 */
[----:B------:R-:W-:-:S12]  /*17d0*/  IMAD.MOV.U32 R2, RZ, RZ, 0x1 ;  /* 0x00000001ff027424 */ /* 0x000fd800078e00ff */
[----:B------:R-:W-:Y:S05]  /*17e0*/  @P0 BRA `(.L_x_21) ;  /* 0x0000000000240947 */ /* 0x000fea0003800000 */
.L_x_22:
[----:B------:R-:W-:Y:S05]  /*17f0*/  NANOSLEEP 0x64 ;  /* 0x000000640000795d */ /* 0x000fea0003800000 */
[----:B------:R-:W-:-:S05]  /*1800*/  UMOV UR4, 0x4 ;  /* 0x0000000400047882 */ /* 0x000fca0000000000 */
[----:B------:R-:W-:Y:S04]  /*1810*/  DEPBAR.LE SB1, 0x36 ;  /* 0x00009d800000791a */ /* 0x000fe80000000000 */
[----:B------:R-:W1:Y:S02]  /*1820*/  UTCATOMSWS.FIND_AND_SET.ALIGN UP0, UR4, UR4 ;  /* 0x00000004000475e3 */ /* 0x000e640008000800 */
[----:B-1----:R-:W-:-:S04]  /*1830*/  PLOP3.LUT P0, PT, PT, PT, UP0, 0x80, 0x8 ;  /* 0x000000000008781c */ /* 0x002fc80003f0f008 */
[----:B------:R-:W-:-:S04]  /*1840*/  SEL R4, RZ, 0xffffffff, !P0 ;  /* 0xffffffffff047807 */ /* 0x000fc80004000000 */
[----:B------:R-:W-:Y:S01]  /*1850*/  ISETP.NE.AND P0, PT, R4, RZ, PT ;  /* 0x000000ff0400720c */ /* 0x000fe20003f05270 */
[----:B------:R-:W-:-:S12]  /*1860*/  IMAD.U32 R4, RZ, RZ, UR4 ;  /* 0x00000004ff047e24 */ /* 0x000fd8000f8e00ff */
[----:B------:R-:W-:Y:S05]  /*1870*/  @!P0 BRA `(.L_x_22) ;  /* 0xfffffffc00dc8947 */ /* 0x000fea000383ffff */
.L_x_21:
[C---:B------:R-:W-:Y:S01]  /*1880*/  VIADD R5, R4.reuse, 0x10 ;  /* 0x0000001004057836 */ /* 0x040fe20000000000 */
[----:B------:R-:W-:Y:S01]  /*1890*/  UMOV UR4, 0x50 ;  /* 0x0000005000047882 */ /* 0x000fe20000000000 */
[----:B------:R-:W-:Y:S01]  /*18a0*/  SHF.L.U32 R3, R3, R4, RZ ;  /* 0x0000000403037219 */ /* 0x000fe200000006ff */
[----:B------:R-:W-:Y:S01]  /*18b0*/  ULEA UR4, UR6, UR4, 0x18 ;  /* 0x0000000406047291 */ /* 0x000fe2000f8ec0ff */
[----:B------:R-:W-:Y:S01]  /*18c0*/  IMAD.SHL.U32 R4, R4, 0x20, RZ ;  /* 0x0000002004047824 */ /* 0x000fe200078e00ff */
[----:B------:R-:W-:-:S04]  /*18d0*/  SHF.L.U32 R2, R2, R5, RZ ;  /* 0x0000000502027219 */ /* 0x000fc800000006ff */
[----:B------:R-:W-:-:S05]  /*18e0*/  LOP3.LUT R2, R2, R3, RZ, 0xfc, !PT ;  /* 0x0000000302027212 */ /* 0x000fca00078efcff */
[----:B------:R1:W-:Y:S04]  /*18f0*/  ATOMS.OR RZ, [UR4], R2 ;  /* 0x00000002ffff798c */ /* 0x0003e8000b000004 */
[----:B------:R1:W-:Y:S01]  /*1900*/  STS [UR5+0x98], R4 ;  /* 0x00009804ff007988 */ /* 0x0003e20008000805 */
[----:B------:R-:W-:Y:S05]  /*1910*/  BRA `(.L_x_20) ;  /* 0x0000000000107947 */ /* 0x000fea0003800000 */
.L_x_19:
[----:B------:R-:W-:-:S05]  /*1920*/  MOV R2, 0xffffffff ;  /* 0xffffffff00027802 */ /* 0x000fca0000000f00 */
[----:B------:R1:W-:Y:S02]  /*1930*/  STS [UR5+0x98], R2 ;  /* 0x00009802ff007988 */ /* 0x0003e40008000805 */
[----:B-1----:R-:W-:Y:S02]  /*1940*/  MOV R2, 0x1960 ;  /* 0x0000196000027802 */ /* 0x002fe40000000f00 */
[----:B------:R-:W-:Y:S05]  /*1950*/  CALL.REL.NOINC `($__internal_1_$__cuda_sm10x_tcgen05_guardrail_trap_phase_invalid_during_alloc) ;  /* 0x0000002400947944 */ /* 0x000fea0003c00000 */
.L_x_20:
[----:B------:R-:W-:Y:S05]  /*1960*/  WARPSYNC.ALL ;  /* 0x0000000000007948 */ /* 0x000fea0003800000 */
[----:B------:R-:W-:Y:S01]  /*1970*/  NOP ;  /* 0x0000000000007918 */ /* 0x000fe20000000000 */
.L_x_18:
[----:B------:R-:W2:Y:S08]  /*1980*/  S2UR UR21, SR_CgaCtaId ;  /* 0x00000000001579c3 */ /* 0x000eb00000008800 */
[----:B------:R-:W-:Y:S01]  /*1990*/  BAR.SYNC.DEFER_BLOCKING 0x2, 0xa0 ;  /* 0x0082800000007b1d */ /* 0x000fe20000010000 */
[C---:B-1---5:R-:W-:Y:S02]  /*19a0*/  IMAD.SHL.U32 R2, R0.reuse, 0x80, RZ ;  /* 0x0000008000027824 */ /* 0x062fe400078e00ff */
[----:B------:R-:W-:-:S03]  /*19b0*/  IMAD.SHL.U32 R3, R0, 0x40, RZ ;  /* 0x0000004000037824 */ /* 0x000fc600078e00ff */
[----:B------:R-:W-:Y:S02]  /*19c0*/  UMOV UR4, 0x400 ;  /* 0x0000040000047882 */ /* 0x000fe40000000000 */
[----:B------:R-:W1:Y:S01]  /*19d0*/  S2UR UR29, SR_CTAID.Z ;  /* 0x00000000001d79c3 */ /* 0x000e620000002700 */
[----:B------:R-:W-:-:S04]  /*19e0*/  LOP3.LUT R2, R2, 0x780, RZ, 0xc0, !PT ;  /* 0x0000078002027812 */ /* 0x000fc800078ec0ff */
[----:B------:R-:W-:-:S04]  /*19f0*/  LOP3.LUT R3, R2, 0x3800, R3, 0xf8, !PT ;  /* 0x0000380002037812 */ /* 0x000fc800078ef803 */
[----:B------:R-:W-:Y:S01]  /*1a00*/  LOP3.LUT R3, R3, 0x10, R0, 0xf8, !PT ;  /* 0x0000001003037812 */ /* 0x000fe200078ef800 */
[----:B--2---:R-:W-:Y:S02]  /*1a10*/  ULEA UR21, UR21, UR4, 0x18 ;  /* 0x0000000415157291 */ /* 0x004fe4000f8ec0ff */
[----:B-1----:R-:W-:-:S07]  /*1a20*/  UISETP.GT.U32.AND UP0, UPT, UR29, 0x7ff, UPT ;  /* 0x000007ff1d00788c */ /* 0x002fce000bf04070 */
[----:B------:R-:W1:Y:S02]  /*1a30*/  LDS R67, [UR21+0x98] ;  /* 0x00009815ff437984 */ /* 0x000e640008000800 */
[----:B------:R-:W-:Y:S05]  /*1a40*/  BRA.U UP0, `(.L_x_23) ;  /* 0x0000001d00c87547 */ /* 0x000fea000b800000 */
[----:B------:R-:W2:Y:S01]  /*1a50*/  LDCU.64 UR6, c[0x0][0x5c0] ;  /* 0x0000b800ff0677ac */ /* 0x000ea20008000a00 */
[----:B------:R-:W-:Y:S02]  /*1a60*/  VIADD R3, R3, UR21 ;  /* 0x0000001503037c36 */ /* 0x000fe40008000000 */
[----:B------:R-:W-:Y:S01]  /*1a70*/  IMAD.U32 R4, R0, 0x10000, RZ ;  /* 0x0001000000047824 */ /* 0x000fe200078e00ff */
[----:B------:R-:W3:Y:S01]  /*1a80*/  LDCU UR8, c[0x0][0x5d0] ;  /* 0x0000ba00ff0877ac */ /* 0x000ee20008000800 */
[C---:B------:R-:W-:Y:S02]  /*1a90*/  VIADD R7, R3.reuse, 0x8440 ;  /* 0x0000844003077836 */ /* 0x040fe40000000000 */
[C---:B------:R-:W-:Y:S01]  /*1aa0*/  VIADD R5, R3.reuse, 0x8420 ;  /* 0x0000842003057836 */ /* 0x040fe20000000000 */
[----:B------:R-:W4:Y:S01]  /*1ab0*/  LDCU.64 UR12, c[0x0][0x348] ;  /* 0x00006900ff0c77ac */ /* 0x000f220008000a00 */
[C---:B------:R-:W-:Y:S01]  /*1ac0*/  VIADD R2, R3.reuse, 0x460 ;  /* 0x0000046003027836 */ /* 0x040fe20000000000 */
[----:B------:R-:W-:Y:S01]  /*1ad0*/  SHF.R.U32.HI R70, RZ, 0x3, R7 ;  /* 0x00000003ff467819 */ /* 0x000fe20000011607 */
[----:B------:R-:W-:Y:S01]  /*1ae0*/  VIADD R9, R3, 0x8460 ;  /* 0x0000846003097836 */ /* 0x000fe20000000000 */
[----:B------:R-:W5:Y:S01]  /*1af0*/  LDCU UR14, c[0x0][0x5cc] ;  /* 0x0000b980ff0e77ac */ /* 0x000f620008000800 */
[----:B------:R-:W-:Y:S01]  /*1b00*/  SHF.R.U32.HI R68, RZ, 0x3, R5 ;  /* 0x00000003ff447819 */ /* 0x000fe20000011605 */
[----:B------:R-:W-:Y:S01]  /*1b10*/  IMAD.MOV.U32 R60, RZ, RZ, RZ ;  /* 0x000000ffff3c7224 */ /* 0x000fe200078e00ff */
[----:B------:R-:W-:Y:S01]  /*1b20*/  SHF.R.U32.HI R65, RZ, 0x3, R2 ;  /* 0x00000003ff417819 */ /* 0x000fe20000011602 */
[----:B------:R-:W-:Y:S01]  /*1b30*/  IMAD.MOV.U32 R0, RZ, RZ, 0x1 ;  /* 0x00000001ff007424 */ /* 0x000fe200078e00ff */
[----:B------:R-:W-:Y:S01]  /*1b40*/  LOP3.LUT R70, R7, 0x70, R70, 0x78, !PT ;  /* 0x0000007007467812 */ /* 0x000fe200078e7846 */
[----:B--2---:R-:W-:Y:S01]  /*1b50*/  UIMAD.WIDE.U32 UR4, UR29, UR7, URZ ;  /* 0x000000071d0472a5 */ /* 0x004fe2000f8e00ff */
[----:B------:R-:W-:Y:S01]  /*1b60*/  LOP3.LUT R68, R5, 0x70, R68, 0x78, !PT ;  /* 0x0000007005447812 */ /* 0x000fe200078e7844 */
[C---:B------:R-:W-:Y:S01]  /*1b70*/  VIADD R7, R3.reuse, 0x8400 ;  /* 0x0000840003077836 */ /* 0x040fe20000000000 */
[----:B------:R-:W-:Y:S01]  /*1b80*/  LOP3.LUT R65, R2, 0x70, R65, 0x78, !PT ;  /* 0x0000007002417812 */ /* 0x000fe200078e7841 */
[----:B------:R-:W-:Y:S01]  /*1b90*/  UIADD3 UR4, UPT, UPT, UR29, -UR5, URZ ;  /* 0x800000051d047290 */ /* 0x000fe2000fffe0ff */
[C---:B------:R-:W-:Y:S01]  /*1ba0*/  VIADD R5, R3.reuse, 0x440 ;  /* 0x0000044003057836 */ /* 0x040fe20000000000 */
[----:B------:R-:W-:Y:S01]  /*1bb0*/  LOP3.LUT R4, R4, 0xe00000, RZ, 0xc0, !PT ;  /* 0x00e0000004047812 */ /* 0x000fe200078ec0ff */
[C---:B------:R-:W-:Y:S01]  /*1bc0*/  VIADD R2, R3.reuse, 0x420 ;  /* 0x0000042003027836 */ /* 0x040fe20000000000 */
[----:B------:R-:W-:Y:S01]  /*1bd0*/  USHF.R.U32.HI UR4, URZ, UR20, UR4 ;  /* 0x00000014ff047299 */ /* 0x000fe20008011604 */
[----:B------:R-:W-:Y:S01]  /*1be0*/  VIADD R3, R3, 0x400 ;  /* 0x0000040003037836 */ /* 0x000fe20000000000 */
[----:B------:R-:W-:Y:S01]  /*1bf0*/  SHF.R.U32.HI R72, RZ, 0x3, R9 ;  /* 0x00000003ff487819 */ /* 0x000fe20000011609 */
[----:B----4-:R-:W-:Y:S01]  /*1c00*/  UIADD3 UR32, UP1, UPT, UR12, 0x140, URZ ;  /* 0x000001400c207890 */ /* 0x010fe2000ff3e0ff */
[----:B------:R-:W-:Y:S01]  /*1c10*/  SHF.R.U32.HI R63, RZ, 0x3, R2 ;  /* 0x00000003ff3f7819 */ /* 0x000fe20000011602 */
[----:B------:R-:W-:Y:S01]  /*1c20*/  UIADD3 UR4, UPT, UPT, UR5, UR4, URZ ;  /* 0x0000000405047290 */ /* 0x000fe2000fffe0ff */
[----:B------:R-:W-:Y:S01]  /*1c30*/  SHF.R.U32.HI R66, RZ, 0x3, R7 ;  /* 0x00000003ff427819 */ /* 0x000fe20000011607 */
[----:B------:R-:W-:Y:S01]  /*1c40*/  UIADD3 UR30, UP0, UPT, UR12, 0x1c0, URZ ;  /* 0x000001c00c1e7890 */ /* 0x000fe2000ff1e0ff */
[----:B------:R-:W-:Y:S01]  /*1c50*/  SHF.R.U32.HI R64, RZ, 0x3, R5 ;  /* 0x00000003ff407819 */ /* 0x000fe20000011605 */
[----:B------:R-:W-:Y:S01]  /*1c60*/  USHF.R.U32.HI UR4, URZ, UR19, UR4 ;  /* 0x00000013ff047299 */ /* 0x000fe20008011604 */
[----:B------:R-:W-:Y:S01]  /*1c70*/  SHF.R.U32.HI R62, RZ, 0x3, R3 ;  /* 0x00000003ff3e7819 */ /* 0x000fe20000011603 */
[----:B-1----:R-:W-:Y:S01]  /*1c80*/  IMAD.IADD R61, R67, 0x1, R4 ;  /* 0x00000001433d7824 */ /* 0x002fe200078e0204 */
[----:B------:R-:W-:Y:S01]  /*1c90*/  LOP3.LUT R63, R2, 0x70, R63, 0x78, !PT ;  /* 0x00000070023f7812 */ /* 0x000fe200078e783f */
[----:B------:R-:W-:Y:S01]  /*1ca0*/  UIADD3 UR4, UPT, UPT, -UR4, URZ, URZ ;  /* 0x000000ff04047290 */ /* 0x000fe2000fffe1ff */
[----:B------:R-:W-:Y:S01]  /*1cb0*/  LOP3.LUT R72, R9, 0x70, R72, 0x78, !PT ;  /* 0x0000007009487812 */ /* 0x000fe200078e7848 */
[----:B------:R-:W-:Y:S01]  /*1cc0*/  IMAD.MOV.U32 R2, RZ, RZ, RZ ;  /* 0x000000ffff027224 */ /* 0x000fe200078e00ff */
[----:B------:R-:W-:Y:S01]  /*1cd0*/  LOP3.LUT R66, R7, 0x70, R66, 0x78, !PT ;  /* 0x0000007007427812 */ /* 0x000fe200078e7842 */
[----:B------:R-:W-:Y:S01]  /*1ce0*/  UIMAD UR6, UR6, UR4, UR29 ;  /* 0x00000004060672a4 */ /* 0x000fe2000f8e021d */
[----:B------:R-:W-:Y:S01]  /*1cf0*/  LOP3.LUT R64, R5, 0x70, R64, 0x78, !PT ;  /* 0x0000007005407812 */ /* 0x000fe200078e7840 */
[----:B------:R-:W1:Y:S01]  /*1d00*/  LDCU UR11, c[0x0][0x5d0] ;  /* 0x0000ba00ff0b77ac */ /* 0x000e620008000800 */
[----:B------:R-:W-:Y:S01]  /*1d10*/  LOP3.LUT R62, R3, 0x70, R62, 0x78, !PT ;  /* 0x00000070033e7812 */ /* 0x000fe200078e783e */
[----:B---3--:R-:W-:-:S03]  /*1d20*/  UIMAD.WIDE.U32 UR8, UR6, UR8, URZ ;  /* 0x00000008060872a5 */ /* 0x008fc6000f8e00ff */
[----:B------:R-:W2:Y:S01]  /*1d30*/  LDCU.64 UR4, c[0x0][0x5d8] ;  /* 0x0000bb00ff0477ac */ /* 0x000ea20008000a00 */
[----:B------:R-:W-:Y:S01]  /*1d40*/  UIADD3 UR7, UPT, UPT, UR6, -UR9, URZ ;  /* 0x8000000906077290 */ /* 0x000fe2000fffe0ff */
[----:B------:R-:W3:Y:S03]  /*1d50*/  LDCU UR26, c[0x0][0x5e4] ;  /* 0x0000bc80ff1a77ac */ /* 0x000ee60008000800 */
[----:B------:R-:W-:Y:S01]  /*1d60*/  USHF.R.U32.HI UR7, URZ, UR18, UR7 ;  /* 0x00000012ff077299 */ /* 0x000fe20008011607 */
[----:B------:R-:W4:Y:S03]  /*1d70*/  LDCU.64 UR24, c[0x0][0x5c0] ;  /* 0x0000b800ff1877ac */ /* 0x000f260008000a00 */
[----:B------:R-:W-:Y:S01]  /*1d80*/  UIADD3 UR7, UPT, UPT, UR9, UR7, URZ ;  /* 0x0000000709077290 */ /* 0x000fe2000fffe0ff */
[----:B------:R-:W1:Y:S03]  /*1d90*/  LDCU.64 UR22, c[0x0][0x5d8] ;  /* 0x0000bb00ff1677ac */ /* 0x000e660008000a00 */
[----:B------:R-:W-:-:S02]  /*1da0*/  USHF.R.U32.HI UR10, URZ, UR17, UR7 ;  /* 0x00000011ff0a7299 */ /* 0x000fc40008011607 */
[----:B------:R-:W-:Y:S02]  /*1db0*/  UIADD3.X UR33, UPT, UPT, URZ, UR13, URZ, UP1, !UPT ;  /* 0x0000000dff217290 */ /* 0x000fe40008ffe4ff */
[----:B--2---:R-:W-:Y:S02]  /*1dc0*/  UIMAD.WIDE.U32 UR8, UR10, UR5, URZ ;  /* 0x000000050a0872a5 */ /* 0x004fe4000f8e00ff */
[----:B------:R-:W-:Y:S01]  /*1dd0*/  UIADD3.X UR31, UPT, UPT, URZ, UR13, URZ, UP0, !UPT ;  /* 0x0000000dff1f7290 */ /* 0x000fe200087fe4ff */
[----:B------:R-:W-:-:S04]  /*1de0*/  UMOV UR27, URZ ;  /* 0x000000ff001b7c82 */ /* 0x000fc80008000000 */
[----:B------:R-:W-:Y:S02]  /*1df0*/  UMOV UR7, UR9 ;  /* 0x0000000900077c82 */ /* 0x000fe40008000000 */
[----:B------:R-:W-:Y:S02]  /*1e00*/  UIADD3 UR5, UPT, UPT, UR10, -UR7, URZ ;  /* 0x800000070a057290 */ /* 0x000fe4000fffe0ff */
[----:B------:R-:W2:Y:S01]  /*1e10*/  LDCU UR9, c[0x0][0x374] ;  /* 0x00006e80ff0977ac */ /* 0x000ea20008000800 */
[----:B------:R-:W2:Y:S01]  /*1e20*/  LDCU UR8, c[0x0][0x370] ;  /* 0x00006e00ff0877ac */ /* 0x000ea20008000800 */
[----:B------:R-:W-:Y:S01]  /*1e30*/  USHF.R.U32.HI UR5, URZ, UR16, UR5 ;  /* 0x00000010ff057299 */ /* 0x000fe20008011605 */
[----:B------:R-:W1:Y:S03]  /*1e40*/  LDCU UR28, c[0x0][0x378] ;  /* 0x00006f00ff1c77ac */ /* 0x000e660008000800 */
[----:B------:R-:W-:Y:S01]  /*1e50*/  UIADD3 UR5, UPT, UPT, UR7, UR5, URZ ;  /* 0x0000000507057290 */ /* 0x000fe2000fffe0ff */
[----:B------:R-:W1:Y:S03]  /*1e60*/  LDCU UR7, c[0x0][0x5cc] ;  /* 0x0000b980ff0777ac */ /* 0x000e660008000800 */
[----:B------:R-:W-:-:S02]  /*1e70*/  USHF.R.U32.HI UR5, URZ, UR15, UR5 ;  /* 0x0000000fff057299 */ /* 0x000fc40008011605 */
[----:B--2---:R-:W-:Y:S02]  /*1e80*/  UIMAD UR8, UR9, UR8, URZ ;  /* 0x00000008090872a4 */ /* 0x004fe4000f8e02ff */
[----:B------:R-:W-:-:S04]  /*1e90*/  UIADD3 UR5, UPT, UPT, -UR5, URZ, URZ ;  /* 0x000000ff05057290 */ /* 0x000fc8000fffe1ff */
[----:B------:R-:W-:Y:S02]  /*1ea0*/  UIMAD UR5, UR4, UR5, UR10 ;  /* 0x00000005040572a4 */ /* 0x000fe4000f8e020a */
[----:B------:R-:W-:Y:S02]  /*1eb0*/  UIADD3 UR10, UPT, UPT, -UR10, URZ, URZ ;  /* 0x000000ff0a0a7290 */ /* 0x000fe4000fffe1ff */
[----:B------:R-:W-:Y:S02]  /*1ec0*/  UIADD3 UR4, UPT, UPT, UR21, 0x8400, URZ ;  /* 0x0000840015047890 */ /* 0x000fe4000fffe0ff */
[----:B-1----:R-:W-:Y:S02]  /*1ed0*/  UIMAD UR28, UR8, UR28, URZ ;  /* 0x0000001c081c72a4 */ /* 0x002fe4000f8e02ff */
[----:B---345:R-:W-:-:S12]  /*1ee0*/  UIMAD UR14, UR14, UR10, UR6 ;  /* 0x0000000a0e0e72a4 */ /* 0x038fd8000f8e0206 */
.L_x_26:
[----:B------:R-:W-:Y:S01]  /*1ef0*/  LEA R3, R2, UR21, 0x3 ;  /* 0x0000001502037c11 */ /* 0x000fe2000f8e18ff */
[----:B-1----:R-:W-:Y:S02]  /*1f00*/  IMAD.U32 R6, R60, -0x80000000, RZ ;  /* 0x800000003c067824 */ /* 0x002fe400078e00ff */
[----:B------:R-:W-:Y:S02]  /*1f10*/  IMAD R4, R2, 0x100000, R61 ;  /* 0x0010000002047824 */ /* 0x000fe400078e023d */
[----:B------:R-:W1:Y:S03]  /*1f20*/  SYNCS.PHASECHK.TRANS64.TRYWAIT P0, [R3+URZ+0x70], R6 ;  /* 0x00007006030075a7 */ /* 0x000e6600080011ff */
[----:B------:R-:W-:Y:S01]  /*1f30*/  R2UR UR6, R4 ;  /* 0x00000000040672ca */ /* 0x000fe200000e0000 */
[----:B-1----:R-:W-:-:S14]  /*1f40*/  @!P0 BRA `(.L_x_24) ;  /* 0x0000001c00f48947 */ /* 0x002fdc0003800000 */
.L_x_40:
[----:B------:R-:W2:Y:S01]  /*1f50*/  LDTM.16dp256bit.x8 R16, tmem[UR6+0x40] ;  /* 0x00004006001079ee */ /* 0x000ea200081a0000 */
[----:B------:R-:W-:Y:S01]  /*1f60*/  UIADD3 UR9, UPT, UPT, UR27, UR27, URZ ;  /* 0x0000001b1b097290 */ /* 0x000fe2000fffe0ff */
[----:B------:R-:W-:Y:S01]  /*1f70*/  R2UR UR6, R4 ;  /* 0x00000000040672ca */ /* 0x000fe200000e0000 */
[----:B------:R-:W-:Y:S02]  /*1f80*/  HFMA2 R75, -RZ, RZ, 0, 0 ;  /* 0x00000000ff4b7431 */ /* 0x000fe400000001ff */
[----:B------:R-:W-:-:S04]  /*1f90*/  USHF.R.S32.HI UR8, URZ, 0x1f, UR9 ;  /* 0x0000001fff087899 */ /* 0x000fc80008011409 */
[----:B------:R-:W-:-:S04]  /*1fa0*/  ULEA.HI UR12, UR8, UR9, URZ, 0x2 ;  /* 0x00000009080c7291 */ /* 0x000fc8000f8f10ff */
[----:B------:R-:W-:-:S04]  /*1fb0*/  ULOP3.LUT UR12, UR12, 0xfffffffc, URZ, 0xc0, !UPT ;  /* 0xfffffffc0c0c7892 */ /* 0x000fc8000f8ec0ff */
[----:B------:R-:W-:Y:S02]  /*1fc0*/  UIADD3 UR12, UPT, UPT, UR9, -UR12, URZ ;  /* 0x8000000c090c7290 */ /* 0x000fe4000fffe0ff */
[----:B------:R-:W-:-:S04]  /*1fd0*/  ULOP3.LUT UR9, UR9, 0x1, URZ, 0xfc, !UPT ;  /* 0x0000000109097892 */ /* 0x000fc8000f8efcff */
[----:B------:R-:W-:Y:S01]  /*1fe0*/  MOV R87, UR12 ;  /* 0x0000000c00577c02 */ /* 0x000fe20008000f00 */
[----:B--2---:R-:W-:Y:S01]  /*1ff0*/  FMUL R34, R34, UR26 ;  /* 0x0000001a22227c20 */ /* 0x004fe20008400000 */
[----:B------:R-:W-:Y:S01]  /*2000*/  FMUL R24, R24, UR26 ;  /* 0x0000001a18187c20 */ /* 0x000fe20008400000 */
[----:B------:R-:W-:Y:S01]  /*2010*/  FMUL R25, R25, UR26 ;  /* 0x0000001a19197c20 */ /* 0x000fe20008400000 */
[----:B------:R-:W-:Y:S01]  /*2020*/  FMUL R26, R26, UR26 ;  /* 0x0000001a1a1a7c20 */ /* 0x000fe20008400000 */
[----:B------:R-:W-:Y:S01]  /*2030*/  FMUL R15, R34, -1.4426950216293334961 ;  /* 0xbfb8aa3b220f7820 */ /* 0x000fe20000400000 */
[----:B------:R-:W-:Y:S01]  /*2040*/  FMUL R50, R24, -1.4426950216293334961 ;  /* 0xbfb8aa3b18327820 */ /* 0x000fe20000400000 */
[----:B------:R-:W-:Y:S01]  /*2050*/  FMUL R11, R25, -1.4426950216293334961 ;  /* 0xbfb8aa3b190b7820 */ /* 0x000fe20000400000 */
[----:B------:R-:W-:Y:S01]  /*2060*/  FMUL R69, R26, -1.4426950216293334961 ;  /* 0xbfb8aa3b1a457820 */ /* 0x000fe20000400000 */
[----:B------:R-:W-:Y:S01]  /*2070*/  FMUL R36, R36, UR26 ;  /* 0x0000001a24247c20 */ /* 0x000fe20008400000 */
[----:B------:R-:W-:Y:S01]  /*2080*/  FMUL R32, R32, UR26 ;  /* 0x0000001a20207c20 */ /* 0x000fe20008400000 */
[----:B------:R-:W2:Y:S01]  /*2090*/  MUFU.EX2 R15, R15 ;  /* 0x0000000f000f7308 */ /* 0x000ea20000000800 */
[----:B------:R-:W-:Y:S01]  /*20a0*/  FMUL R33, R33, UR26 ;  /* 0x0000001a21217c20 */ /* 0x000fe20008400000 */
[----:B------:R-:W-:Y:S01]  /*20b0*/  FMUL R35, R35, UR26 ;  /* 0x0000001a23237c20 */ /* 0x000fe20008400000 */
[----:B------:R-:W-:Y:S01]  /*20c0*/  FMUL R37, R37, UR26 ;  /* 0x0000001a25257c20 */ /* 0x000fe20008400000 */
[----:B------:R-:W-:Y:S01]  /*20d0*/  FMUL R14, R36, -1.4426950216293334961 ;  /* 0xbfb8aa3b240e7820 */ /* 0x000fe20000400000 */
[----:B------:R-:W-:Y:S01]  /*20e0*/  FMUL R48, R32, -1.4426950216293334961 ;  /* 0xbfb8aa3b20307820 */ /* 0x000fe20000400000 */
[----:B------:R-:W-:Y:S01]  /*20f0*/  FMUL R29, R29, UR26 ;  /* 0x0000001a1d1d7c20 */ /* 0x000fe20008400000 */
[----:B------:R-:W-:Y:S01]  /*2100*/  FMUL R8, R33, -1.4426950216293334961 ;  /* 0xbfb8aa3b21087820 */ /* 0x000fe20000400000 */
[----:B------:R-:W3:Y:S01]  /*2110*/  MUFU.EX2 R50, R50 ;  /* 0x0000003200327308 */ /* 0x000ee20000000800 */
[----:B-1----:R-:W-:Y:S01]  /*2120*/  FMUL R7, R35, -1.4426950216293334961 ;  /* 0xbfb8aa3b23077820 */ /* 0x002fe20000400000 */
[----:B------:R-:W-:Y:S01]  /*2130*/  FMUL R5, R37, -1.4426950216293334961 ;  /* 0xbfb8aa3b25057820 */ /* 0x000fe20000400000 */
[----:B------:R-:W-:Y:S01]  /*2140*/  FMUL R27, R27, UR26 ;  /* 0x0000001a1b1b7c20 */ /* 0x000fe20008400000 */
[----:B------:R-:W-:Y:S01]  /*2150*/  FMUL R31, R31, UR26 ;  /* 0x0000001a1f1f7c20 */ /* 0x000fe20008400000 */
[----:B------:R-:W-:Y:S01]  /*2160*/  FMUL R28, R28, UR26 ;  /* 0x0000001a1c1c7c20 */ /* 0x000fe20008400000 */
[----:B------:R-:W-:Y:S01]  /*2170*/  FMUL R30, R30, UR26 ;  /* 0x0000001a1e1e7c20 */ /* 0x000fe20008400000 */
[----:B------:R-:W-:Y:S01]  /*2180*/  FMUL R17, R17, UR26 ;  /* 0x0000001a11117c20 */ /* 0x000fe20008400000 */
[----:B------:R-:W1:Y:S01]  /*2190*/  MUFU.EX2 R11, R11 ;  /* 0x0000000b000b7308 */ /* 0x000e620000000800 */
[----:B------:R-:W-:Y:S01]  /*21a0*/  FMUL R16, R16, UR26 ;  /* 0x0000001a10107c20 */ /* 0x000fe20008400000 */
[----:B------:R-:W-:Y:S01]  /*21b0*/  FMUL R19, R19, UR26 ;  /* 0x0000001a13137c20 */ /* 0x000fe20008400000 */
[----:B------:R-:W-:Y:S01]  /*21c0*/  FMUL R18, R18, UR26 ;  /* 0x0000001a12127c20 */ /* 0x000fe20008400000 */
[----:B------:R-:W-:Y:S01]  /*21d0*/  FMUL R21, R21, UR26 ;  /* 0x0000001a15157c20 */ /* 0x000fe20008400000 */
[----:B------:R-:W-:Y:S01]  /*21e0*/  FMUL R23, R23, UR26 ;  /* 0x0000001a17177c20 */ /* 0x000fe20008400000 */
[----:B------:R-:W-:Y:S01]  /*21f0*/  FMUL R12, R29, -1.4426950216293334961 ;  /* 0xbfb8aa3b1d0c7820 */ /* 0x000fe20000400000 */
[----:B------:R-:W-:Y:S01]  /*2200*/  FMUL R20, R20, UR26 ;  /* 0x0000001a14147c20 */ /* 0x000fe20008400000 */
[----:B------:R-:W4:Y:S01]  /*2210*/  MUFU.EX2 R69, R69 ;  /* 0x0000004500457308 */ /* 0x000f220000000800 */
[----:B------:R-:W-:Y:S01]  /*2220*/  FMUL R22, R22, UR26 ;  /* 0x0000001a16167c20 */ /* 0x000fe20008400000 */
[----:B------:R-:W-:Y:S01]  /*2230*/  FMUL R9, R27, -1.4426950216293334961 ;  /* 0xbfb8aa3b1b097820 */ /* 0x000fe20000400000 */
[----:B------:R-:W-:Y:S01]  /*2240*/  FMUL R10, R31, -1.4426950216293334961 ;  /* 0xbfb8aa3b1f0a7820 */ /* 0x000fe20000400000 */
[----:B------:R-:W-:Y:S01]  /*2250*/  FMUL R59, R28, -1.4426950216293334961 ;  /* 0xbfb8aa3b1c3b7820 */ /* 0x000fe20000400000 */
[----:B------:R-:W-:Y:S01]  /*2260*/  FMUL R58, R30, -1.4426950216293334961 ;  /* 0xbfb8aa3b1e3a7820 */ /* 0x000fe20000400000 */
[----:B------:R-:W-:Y:S01]  /*2270*/  FMUL R56, R17, -1.4426950216293334961 ;  /* 0xbfb8aa3b11387820 */ /* 0x000fe20000400000 */
[----:B------:R-:W-:Y:S01]  /*2280*/  FMUL R73, R16, -1.4426950216293334961 ;  /* 0xbfb8aa3b10497820 */ /* 0x000fe20000400000 */
[----:B------:R-:W5:Y:S01]  /*2290*/  MUFU.EX2 R14, R14 ;  /* 0x0000000e000e7308 */ /* 0x000f620000000800 */
[----:B------:R-:W-:Y:S01]  /*22a0*/  FMUL R55, R19, -1.4426950216293334961 ;  /* 0xbfb8aa3b13377820 */ /* 0x000fe20000400000 */
[----:B------:R-:W-:Y:S01]  /*22b0*/  FMUL R71, R18, -1.4426950216293334961 ;  /* 0xbfb8aa3b12477820 */ /* 0x000fe20000400000 */
[----:B------:R-:W-:Y:S01]  /*22c0*/  FMUL R6, R21, -1.4426950216293334961 ;  /* 0xbfb8aa3b15067820 */ /* 0x000fe20000400000 */
[----:B------:R-:W-:Y:S01]  /*22d0*/  FMUL R51, R23, -1.4426950216293334961 ;  /* 0xbfb8aa3b17337820 */ /* 0x000fe20000400000 */
[----:B------:R-:W-:Y:S01]  /*22e0*/  FMUL R57, R20, -1.4426950216293334961 ;  /* 0xbfb8aa3b14397820 */ /* 0x000fe20000400000 */
[----:B------:R-:W-:Y:S01]  /*22f0*/  FMUL R13, R22, -1.4426950216293334961 ;  /* 0xbfb8aa3b160d7820 */ /* 0x000fe20000400000 */
[----:B--2---:R-:W-:Y:S01]  /*2300*/  FADD R53, R15, 1 ;  /* 0x3f8000000f357421 */ /* 0x004fe20000000000 */
[----:B------:R-:W2:Y:S01]  /*2310*/  MUFU.EX2 R48, R48 ;  /* 0x0000003000307308 */ /* 0x000ea20000000800 */
[----:B---3--:R-:W-:Y:S01]  /*2320*/  FADD R15, R50, 1 ;  /* 0x3f800000320f7421 */ /* 0x008fe20000000000 */
[----:B-1----:R-:W-:Y:S01]  /*2330*/  FADD R50, R11, 1 ;  /* 0x3f8000000b327421 */ /* 0x002fe20000000000 */
[----:B----4-:R-:W-:Y:S01]  /*2340*/  FADD R11, R69, 1 ;  /* 0x3f800000450b7421 */ /* 0x010fe20000000000 */
[----:B------:R-:W-:Y:S01]  /*2350*/  LEA R74, R87, R62, 0xd ;  /* 0x0000003e574a7211 */ /* 0x000fe200078e68ff */
[----:B------:R-:W-:Y:S01]  /*2360*/  FMUL R39, R39, UR26 ;  /* 0x0000001a27277c20 */ /* 0x000fe20008400000 */
[----:B------:R-:W-:Y:S01]  /*2370*/  FMUL R40, R40, UR26 ;  /* 0x0000001a28287c20 */ /* 0x000fe20008400000 */
[----:B------:R-:W-:Y:S01]  /*2380*/  FMUL R41, R41, UR26 ;  /* 0x0000001a29297c20 */ /* 0x000fe20008400000 */
[----:B------:R-:W1:Y:S01]  /*2390*/  MUFU.EX2 R8, R8 ;  /* 0x0000000800087308 */ /* 0x000e620000000800 */
[----:B-----5:R-:W-:Y:S01]  /*23a0*/  FADD R14, R14, 1 ;  /* 0x3f8000000e0e7421 */ /* 0x020fe20000000000 */
[----:B------:R-:W-:Y:S01]  /*23b0*/  MOV R99, R74 ;  /* 0x0000004a00637202 */ /* 0x000fe20000000f00 */
[----:B------:R-:W-:Y:S01]  /*23c0*/  FMUL R42, R42, UR26 ;  /* 0x0000001a2a2a7c20 */ /* 0x000fe20008400000 */
[----:B------:R-:W-:Y:S01]  /*23d0*/  FMUL R38, R38, UR26 ;  /* 0x0000001a26267c20 */ /* 0x000fe20008400000 */
[----:B------:R-:W-:Y:S01]  /*23e0*/  FMUL R47, R47, UR26 ;  /* 0x0000001a2f2f7c20 */ /* 0x000fe20008400000 */
[----:B------:R-:W-:Y:S01]  /*23f0*/  FMUL R46, R46, UR26 ;  /* 0x0000001a2e2e7c20 */ /* 0x000fe20008400000 */
[----:B------:R-:W-:Y:S01]  /*2400*/  ULEA.HI UR8, UR8, UR9, URZ, 0x2 ;  /* 0x0000000908087291 */ /* 0x000fe2000f8f10ff */
[----:B------:R-:W3:Y:S01]  /*2410*/  MUFU.EX2 R7, R7 ;  /* 0x0000000700077308 */ /* 0x000ee20000000800 */
[----:B--2---:R-:W-:-:S02]  /*2420*/  FADD R48, R48, 1 ;  /* 0x3f80000030307421 */ /* 0x004fc40000000000 */
[----:B------:R-:W-:-:S04]  /*2430*/  ULOP3.LUT UR8, UR8, 0xfffffffc, URZ, 0xc0, !UPT ;  /* 0xfffffffc08087892 */ /* 0x000fc8000f8ec0ff */
[----:B------:R-:W-:Y:S01]  /*2440*/  UIADD3 UR8, UPT, UPT, UR9, -UR8, URZ ;  /* 0x8000000809087290 */ /* 0x000fe2000fffe0ff */
[----:B------:R-:W2:Y:S01]  /*2450*/  MUFU.EX2 R5, R5 ;  /* 0x0000000500057308 */ /* 0x000ea20000000800 */
[----:B-1----:R-:W-:-:S07]  /*2460*/  FADD R8, R8, 1 ;  /* 0x3f80000008087421 */ /* 0x002fce0000000000 */
[----:B------:R-:W-:Y:S01]  /*2470*/  MUFU.EX2 R12, R12 ;  /* 0x0000000c000c7308 */ /* 0x000fe20000000800 */
[----:B---3--:R-:W-:-:S07]  /*2480*/  FADD R7, R7, 1 ;  /* 0x3f80000007077421 */ /* 0x008fce0000000000 */
[----:B------:R-:W-:Y:S01]  /*2490*/  MUFU.EX2 R9, R9 ;  /* 0x0000000900097308 */ /* 0x000fe20000000800 */
[----:B--2---:R-:W-:-:S07]  /*24a0*/  FADD R5, R5, 1 ;  /* 0x3f80000005057421 */ /* 0x004fce0000000000 */
[----:B------:R-:W-:Y:S08]  /*24b0*/  MUFU.EX2 R10, R10 ;  /* 0x0000000a000a7308 */ /* 0x000ff00000000800 */
[----:B------:R-:W-:Y:S08]  /*24c0*/  MUFU.EX2 R59, R59 ;  /* 0x0000003b003b7308 */ /* 0x000ff00000000800 */
[----:B------:R-:W-:Y:S08]  /*24d0*/  MUFU.EX2 R58, R58 ;  /* 0x0000003a003a7308 */ /* 0x000ff00000000800 */
[----:B------:R-:W-:Y:S08]  /*24e0*/  MUFU.EX2 R56, R56 ;  /* 0x0000003800387308 */ /* 0x000ff00000000800 */
[----:B------:R-:W-:Y:S08]  /*24f0*/  MUFU.EX2 R73, R73 ;  /* 0x0000004900497308 */ /* 0x000ff00000000800 */
[----:B------:R-:W-:Y:S08]  /*2500*/  MUFU.EX2 R55, R55 ;  /* 0x0000003700377308 */ /* 0x000ff00000000800 */
[----:B------:R-:W1:Y:S08]  /*2510*/  MUFU.EX2 R71, R71 ;  /* 0x0000004700477308 */ /* 0x000e700000000800 */
[----:B------:R-:W2:Y:S08]  /*2520*/  MUFU.EX2 R6, R6 ;  /* 0x0000000600067308 */ /* 0x000eb00000000800 */
[----:B------:R-:W3:Y:S01]  /*2530*/  MUFU.EX2 R51, R51 ;  /* 0x0000003300337308 */ /* 0x000ee20000000800 */
[----:B-1----:R-:W-:-:S07]  /*2540*/  FADD R71, R71, 1 ;  /* 0x3f80000047477421 */ /* 0x002fce0000000000 */
[----:B------:R-:W1:Y:S01]  /*2550*/  MUFU.EX2 R57, R57 ;  /* 0x0000003900397308 */ /* 0x000e620000000800 */
[----:B--2---:R-:W-:-:S07]  /*2560*/  FADD R6, R6, 1 ;  /* 0x3f80000006067421 */ /* 0x004fce0000000000 */
[----:B------:R-:W2:Y:S01]  /*2570*/  MUFU.EX2 R13, R13 ;  /* 0x0000000d000d7308 */ /* 0x000ea20000000800 */
[----:B---3--:R-:W-:Y:S01]  /*2580*/  FADD R4, R51, 1 ;  /* 0x3f80000033047421 */ /* 0x008fe20000000000 */
[----:B------:R-:W-:-:S06]  /*2590*/  F2FP.BF16.F32.PACK_AB R51, R23, R22 ;  /* 0x000000161733723e */ /* 0x000fcc00000010ff */
[----:B------:R-:W3:Y:S01]  /*25a0*/  MUFU.RCP R11, R11 ;  /* 0x0000000b000b7308 */ /* 0x000ee20000001000 */
[----:B-1----:R-:W-:-:S07]  /*25b0*/  FADD R57, R57, 1 ;  /* 0x3f80000039397421 */ /* 0x002fce0000000000 */
[----:B------:R1:W4:Y:S01]  /*25c0*/  MUFU.RCP R49, R14 ;  /* 0x0000000e00317308 */ /* 0x0003220000001000 */
[----:B--2---:R-:W-:-:S07]  /*25d0*/  FADD R13, R13, 1 ;  /* 0x3f8000000d0d7421 */ /* 0x004fce0000000000 */
[----:B------:R2:W5:Y:S01]  /*25e0*/  MUFU.RCP R89, R48 ;  /* 0x0000003000597308 */ /* 0x0005620000001000 */
[----:B---3--:R-:W-:-:S07]  /*25f0*/  FMUL R80, R26, R11 ;  /* 0x0000000b1a507220 */ /* 0x008fce0000400000 */
[----:B------:R3:W3:Y:S01]  /*2600*/  MUFU.RCP R86, R8 ;  /* 0x0000000800567308 */ /* 0x0006e20000001000 */
[----:B-1----:R-:W-:Y:S01]  /*2610*/  FADD R14, R12, 1 ;  /* 0x3f8000000c0e7421 */ /* 0x002fe20000000000 */
[----:B------:R-:W-:Y:S01]  /*2620*/  FADD R12, R10, 1 ;  /* 0x3f8000000a0c7421 */ /* 0x000fe20000000000 */
[----:B------:R-:W-:Y:S01]  /*2630*/  FADD R10, R56, 1 ;  /* 0x3f800000380a7421 */ /* 0x000fe20000000000 */
[----:B------:R-:W-:Y:S01]  /*2640*/  LEA R56, R87, R63, 0xd ;  /* 0x0000003f57387211 */ /* 0x000fe200078e68ff */
[----:B----4-:R-:W-:Y:S01]  /*2650*/  FMUL R84, R36, R49 ;  /* 0x0000003124547220 */ /* 0x010fe20000400000 */
[----:B------:R-:W-:Y:S02]  /*2660*/  F2FP.BF16.F32.PACK_AB R49, R19, R18 ;  /* 0x000000121331723e */ /* 0x000fe400000010ff */
[----:B------:R1:W4:Y:S01]  /*2670*/  MUFU.RCP R54, R7 ;  /* 0x0000000700367308 */ /* 0x0003220000001000 */
[----:B--2---:R-:W-:Y:S01]  /*2680*/  FADD R48, R9, 1 ;  /* 0x3f80000009307421 */ /* 0x004fe20000000000 */
[----:B------:R-:W-:Y:S01]  /*2690*/  FADD R9, R59, 1 ;  /* 0x3f8000003b097421 */ /* 0x000fe20000000000 */
[----:B-----5:R-:W-:-:S05]  /*26a0*/  FMUL R89, R32, R89 ;  /* 0x0000005920597220 */ /* 0x020fca0000400000 */
[----:B------:R2:W5:Y:S01]  /*26b0*/  MUFU.RCP R52, R5 ;  /* 0x0000000500347308 */ /* 0x0005620000001000 */
[----:B---3--:R-:W-:Y:S01]  /*26c0*/  FADD R8, R55, 1 ;  /* 0x3f80000037087421 */ /* 0x008fe20000000000 */
[----:B------:R-:W-:Y:S01]  /*26d0*/  FMUL R86, R33, R86 ;  /* 0x0000005621567220 */ /* 0x000fe20000400000 */
[----:B------:R-:W-:-:S05]  /*26e0*/  F2FP.BF16.F32.PACK_AB R55, R31, R30 ;  /* 0x0000001e1f37723e */ /* 0x000fca00000010ff */
[----:B------:R-:W3:Y:S01]  /*26f0*/  MUFU.RCP R53, R53 ;  /* 0x0000003500357308 */ /* 0x000ee20000001000 */
[----:B-1----:R-:W-:Y:S01]  /*2700*/  FADD R7, R58, 1 ;  /* 0x3f8000003a077421 */ /* 0x002fe20000000000 */
[----:B----4-:R-:W-:Y:S01]  /*2710*/  FMUL R95, R35, R54 ;  /* 0x00000036235f7220 */ /* 0x010fe20000400000 */
[----:B------:R-:W-:Y:S02]  /*2720*/  F2FP.BF16.F32.PACK_AB R58, R37, R36 ;  /* 0x00000024253a723e */ /* 0x000fe400000010ff */
[----:B------:R-:W-:-:S03]  /*2730*/  F2FP.BF16.F32.PACK_AB R54, R29, R28 ;  /* 0x0000001c1d36723e */ /* 0x000fc600000010ff */
[----:B------:R-:W1:Y:S01]  /*2740*/  MUFU.RCP R50, R50 ;  /* 0x0000003200327308 */ /* 0x000e620000001000 */
[----:B--2---:R-:W-:Y:S01]  /*2750*/  FADD R5, R73, 1 ;  /* 0x3f80000049057421 */ /* 0x004fe20000000000 */
[----:B-----5:R-:W-:Y:S01]  /*2760*/  FMUL R85, R37, R52 ;  /* 0x0000003425557220 */ /* 0x020fe20000400000 */
[----:B------:R-:W-:-:S05]  /*2770*/  F2FP.BF16.F32.PACK_AB R52, R25, R24 ;  /* 0x000000181934723e */ /* 0x000fca00000010ff */
[----:B------:R-:W2:Y:S01]  /*2780*/  MUFU.RCP R48, R48 ;  /* 0x0000003000307308 */ /* 0x000ea20000001000 */
[----:B---3--:R-:W-:Y:S01]  /*2790*/  FMUL R94, R34, R53 ;  /* 0x00000035225e7220 */ /* 0x008fe20000400000 */
[----:B------:R-:W-:-:S06]  /*27a0*/  F2FP.BF16.F32.PACK_AB R53, R27, R26 ;  /* 0x0000001a1b35723e */ /* 0x000fcc00000010ff */
[----:B------:R-:W3:Y:S01]  /*27b0*/  MUFU.RCP R15, R15 ;  /* 0x0000000f000f7308 */ /* 0x000ee20000001000 */
[----:B-1----:R-:W-:Y:S01]  /*27c0*/  FMUL R83, R25, R50 ;  /* 0x0000003219537220 */ /* 0x002fe20000400000 */
[----:B------:R-:W-:-:S06]  /*27d0*/  F2FP.BF16.F32.PACK_AB R50, R21, R20 ;  /* 0x000000141532723e */ /* 0x000fcc00000010ff */
[----:B------:R-:W1:Y:S01]  /*27e0*/  MUFU.RCP R9, R9 ;  /* 0x0000000900097308 */ /* 0x000e620000001000 */
[----:B--2---:R-:W-:Y:S01]  /*27f0*/  FMUL R81, R27, R48 ;  /* 0x000000301b517220 */ /* 0x004fe20000400000 */
[----:B------:R-:W-:-:S06]  /*2800*/  F2FP.BF16.F32.PACK_AB R48, R17, R16 ;  /* 0x000000101130723e */ /* 0x000fcc00000010ff */
[----:B------:R-:W2:Y:S01]  /*2810*/  MUFU.RCP R14, R14 ;  /* 0x0000000e000e7308 */ /* 0x000ea20000001000 */
[----:B---3--:R-:W-:-:S07]  /*2820*/  FMUL R82, R24, R15 ;  /* 0x0000000f18527220 */ /* 0x008fce0000400000 */
[----:B------:R-:W3:Y:S01]  /*2830*/  MUFU.RCP R7, R7 ;  /* 0x0000000700077308 */ /* 0x000ee20000001000 */
[----:B-1----:R-:W-:-:S07]  /*2840*/  FMUL R78, R28, R9 ;  /* 0x000000091c4e7220 */ /* 0x002fce0000400000 */
[----:B------:R-:W1:Y:S01]  /*2850*/  MUFU.RCP R12, R12 ;  /* 0x0000000c000c7308 */ /* 0x000e620000001000 */
[----:B--2---:R-:W-:-:S07]  /*2860*/  FMUL R79, R29, R14 ;  /* 0x0000000e1d4f7220 */ /* 0x004fce0000400000 */
        /* <DEDUP_REMOVED lines=8> */
[----:B------:R3:W4:Y:S01]  /*28f0*/  MUFU.RCP R59, R57 ;  /* 0x00000039003b7308 */ /* 0x0007220000001000 */
[----:B-1----:R-:W-:-:S07]  /*2900*/  FMUL R71, R18, R71 ;  /* 0x0000004712477220 */ /* 0x002fce0000400000 */
[----:B------:R-:W1:Y:S01]  /*2910*/  MUFU.RCP R6, R6 ;  /* 0x0000000600067308 */ /* 0x000e620000001000 */
[----:B--2---:R-:W-:-:S07]  /*2920*/  FMUL R73, R19, R8 ;  /* 0x0000000813497220 */ /* 0x004fce0000400000 */
[----:B------:R-:W2:Y:S01]  /*2930*/  MUFU.RCP R4, R4 ;  /* 0x0000000400047308 */ /* 0x000ea20000001000 */
[----:B---3--:R-:W-:Y:S01]  /*2940*/  MOV R57, RZ ;  /* 0x000000ff00397202 */ /* 0x008fe20000000f00 */
[----:B----4-:R-:W-:-:S03]  /*2950*/  FMUL R59, R20, R59 ;  /* 0x0000003b143b7220 */ /* 0x010fc60000400000 */
[----:B------:R-:W-:Y:S02]  /*2960*/  MOV R93, R56 ;  /* 0x00000038005d7202 */ /* 0x000fe40000000f00 */
[----:B------:R-:W-:Y:S01]  /*2970*/  F2FP.BF16.F32.PACK_AB R56, R33, R32 ;  /* 0x000000202138723e */ /* 0x000fe200000010ff */
[----:B------:R-:W3:Y:S01]  /*2980*/  MUFU.RCP R11, R13 ;  /* 0x0000000d000b7308 */ /* 0x000ee20000001000 */
[----:B------:R-:W-:Y:S01]  /*2990*/  F2FP.BF16.F32.PACK_AB R57, R35, R34 ;  /* 0x000000222339723e */ /* 0x000fe200000010ff */
[----:B-1----:R-:W-:Y:S01]  /*29a0*/  FMUL R69, R21, R6 ;  /* 0x0000000615457220 */ /* 0x002fe20000400000 */
[----:B--2---:R-:W-:Y:S01]  /*29b0*/  FMUL R37, R23, R4 ;  /* 0x0000000417257220 */ /* 0x004fe20000400000 */
[----:B---3--:R-:W-:Y:S02]  /*29c0*/  FMUL R36, R22, R11 ;  /* 0x0000000b16247220 */ /* 0x008fe40000400000 */
[----:B------:R-:W1:Y:S02]  /*29d0*/  LDTM.16dp256bit.x8 R4, tmem[UR6] ;  /* 0x00000006000479ee */ /* 0x000e6400081a0000 */
[----:B-1----:R-:W-:Y:S01]  /*29e0*/  FMUL R98, R20, UR26 ;  /* 0x0000001a14627c20 */ /* 0x002fe20008400000 */
[----:B------:R-:W-:Y:S01]  /*29f0*/  FMUL R21, R21, UR26 ;  /* 0x0000001a15157c20 */ /* 0x000fe20008400000 */
[----:B------:R-:W-:Y:S01]  /*2a00*/  FMUL R88, R7, UR26 ;  /* 0x0000001a07587c20 */ /* 0x000fe20008400000 */
[----:B------:R-:W-:Y:S01]  /*2a10*/  FMUL R90, R6, UR26 ;  /* 0x0000001a065a7c20 */ /* 0x000fe20008400000 */
[----:B------:R-:W-:Y:S01]  /*2a20*/  FMUL R20, R98, R89 ;  /* 0x0000005962147220 */ /* 0x000fe20000400000 */
[----:B------:R-:W-:Y:S01]  /*2a30*/  FMUL R89, R21, R86 ;  /* 0x0000005615597220 */ /* 0x000fe20000400000 */
[----:B------:R-:W-:Y:S01]  /*2a40*/  FMUL R86, R5, UR26 ;  /* 0x0000001a05567c20 */ /* 0x000fe20008400000 */
[----:B------:R-:W-:Y:S01]  /*2a50*/  FMUL R92, R9, UR26 ;  /* 0x0000001a095c7c20 */ /* 0x000fe20008400000 */
[----:B------:R-:W-:Y:S01]  /*2a60*/  FMUL R91, R8, UR26 ;  /* 0x0000001a085b7c20 */ /* 0x000fe20008400000 */
[----:B------:R-:W-:Y:S01]  /*2a70*/  FMUL R96, R11, UR26 ;  /* 0x0000001a0b607c20 */ /* 0x000fe20008400000 */
[----:B------:R-:W-:Y:S01]  /*2a80*/  F2FP.BF16.F32.PACK_AB R20, R89, R20 ;  /* 0x000000145914723e */ /* 0x000fe200000010ff */
[----:B------:R-:W-:Y:S01]  /*2a90*/  FMUL R89, R4, UR26 ;  /* 0x0000001a04597c20 */ /* 0x000fe20008400000 */
[----:B------:R-:W-:Y:S01]  /*2aa0*/  FMUL R97, R10, UR26 ;  /* 0x0000001a0a617c20 */ /* 0x000fe20008400000 */
[----:B------:R-:W-:Y:S01]  /*2ab0*/  FMUL R100, R13, UR26 ;  /* 0x0000001a0d647c20 */ /* 0x000fe20008400000 */
[----:B------:R-:W-:Y:S01]  /*2ac0*/  FMUL R13, R12, UR26 ;  /* 0x0000001a0c0d7c20 */ /* 0x000fe20008400000 */
[----:B------:R-:W-:Y:S01]  /*2ad0*/  F2FP.BF16.F32.PACK_AB R5, R88, R90 ;  /* 0x0000005a5805723e */ /* 0x000fe200000010ff */
[----:B------:R-:W-:Y:S01]  /*2ae0*/  FMUL R12, R15, UR26 ;  /* 0x0000001a0f0c7c20 */ /* 0x000fe20008400000 */
[----:B------:R-:W-:Y:S01]  /*2af0*/  F2FP.BF16.F32.PACK_AB R4, R86, R89 ;  /* 0x000000595604723e */ /* 0x000fe200000010ff */
[----:B------:R-:W-:Y:S01]  /*2b00*/  FMUL R15, R14, UR26 ;  /* 0x0000001a0e0f7c20 */ /* 0x000fe20008400000 */
[----:B------:R-:W-:Y:S01]  /*2b10*/  F2FP.BF16.F32.PACK_AB R6, R92, R91 ;  /* 0x0000005b5c06723e */ /* 0x000fe200000010ff */
[----:B------:R-:W-:Y:S01]  /*2b20*/  FMUL R14, R17, UR26 ;  /* 0x0000001a110e7c20 */ /* 0x000fe20008400000 */
[----:B------:R-:W-:Y:S01]  /*2b30*/  F2FP.BF16.F32.PACK_AB R7, R96, R97 ;  /* 0x000000616007723e */ /* 0x000fe200000010ff */
[----:B------:R-:W-:Y:S01]  /*2b40*/  FMUL R17, R16, UR26 ;  /* 0x0000001a10117c20 */ /* 0x000fe20008400000 */
[----:B------:R-:W-:Y:S01]  /*2b50*/  FMUL R16, R19, UR26 ;  /* 0x0000001a13107c20 */ /* 0x000fe20008400000 */
[----:B------:R-:W-:Y:S01]  /*2b60*/  FMUL R19, R18, UR26 ;  /* 0x0000001a12137c20 */ /* 0x000fe20008400000 */
[----:B------:R-:W-:Y:S01]  /*2b70*/  F2FP.BF16.F32.PACK_AB R8, R100, R13 ;  /* 0x0000000d6408723e */ /* 0x000fe200000010ff */
[----:B------:R1:W-:Y:S01]  /*2b80*/  STSM.16.M88.4 [R99], R4 ;  /* 0x0000000463007844 */ /* 0x0003e20000000200 */
        /* <DEDUP_REMOVED lines=8> */
[----:B------:R-:W-:Y:S01]  /*2c10*/  FMUL R31, R31, UR26 ;  /* 0x0000001a1f1f7c20 */ /* 0x000fe20008400000 */
[----:B------:R2:W-:Y:S01]  /*2c20*/  STSM.16.M88.4 [R93], R8 ;  /* 0x000000085d007844 */ /* 0x0005e20000000200 */
[----:B------:R-:W-:Y:S01]  /*2c30*/  FMUL R30, R30, UR26 ;  /* 0x0000001a1e1e7c20 */ /* 0x000fe20008400000 */
[----:B------:R-:W-:Y:S01]  /*2c40*/  FMUL R33, R33, UR26 ;  /* 0x0000001a21217c20 */ /* 0x000fe20008400000 */
[----:B------:R-:W-:Y:S01]  /*2c50*/  FMUL R32, R32, UR26 ;  /* 0x0000001a20207c20 */ /* 0x000fe20008400000 */
[----:B------:R-:W-:Y:S01]  /*2c60*/  FMUL R35, R35, UR26 ;  /* 0x0000001a23237c20 */ /* 0x000fe20008400000 */
[----:B------:R-:W-:Y:S01]  /*2c70*/  FMUL R34, R34, UR26 ;  /* 0x0000001a22227c20 */ /* 0x000fe20008400000 */
[----:B------:R-:W-:Y:S01]  /*2c80*/  FMUL R85, R18, R85 ;  /* 0x0000005512557220 */ /* 0x000fe20000400000 */
[----:B------:R-:W-:Y:S01]  /*2c90*/  FMUL R82, R13, R82 ;  /* 0x000000520d527220 */ /* 0x000fe20000400000 */
[----:B------:R-:W-:Y:S01]  /*2ca0*/  FMUL R25, R47, -1.4426950216293334961 ;  /* 0xbfb8aa3b2f197820 */ /* 0x000fe20000400000 */
[----:B------:R-:W-:Y:S01]  /*2cb0*/  FMUL R13, R15, R80 ;  /* 0x000000500f0d7220 */ /* 0x000fe20000400000 */
[----:B------:R-:W-:Y:S01]  /*2cc0*/  FMUL R16, R16, R77 ;  /* 0x0000004d10107220 */ /* 0x000fe20000400000 */
[----:B------:R-:W-:Y:S01]  /*2cd0*/  FMUL R15, R19, R76 ;  /* 0x0000004c130f7220 */ /* 0x000fe20000400000 */
[----:B------:R-:W-:-:S02]  /*2ce0*/  HFMA2 R77, -RZ, RZ, 0, 0 ;  /* 0x00000000ff4d7431 */ /* 0x000fc400000001ff */
[----:B------:R-:W-:Y:S01]  /*2cf0*/  FMUL R79, R14, R79 ;  /* 0x0000004f0e4f7220 */ /* 0x000fe20000400000 */
[----:B------:R-:W-:Y:S01]  /*2d00*/  HFMA2 R19, -RZ, RZ, 0, 0 ;  /* 0x00000000ff137431 */ /* 0x000fe200000001ff */
[----:B------:R-:W-:Y:S01]  /*2d10*/  MUFU.EX2 R25, R25 ;  /* 0x0000001900197308 */ /* 0x000fe20000000800 */
[----:B------:R-:W-:Y:S01]  /*2d20*/  MOV R76, R66 ;  /* 0x00000042004c7202 */ /* 0x000fe20000000f00 */
[----:B------:R-:W-:Y:S01]  /*2d30*/  FMUL R78, R17, R78 ;  /* 0x0000004e114e7220 */ /* 0x000fe20000400000 */
[----:B------:R-:W-:Y:S01]  /*2d40*/  FMUL R75, R86, R75 ;  /* 0x0000004b564b7220 */ /* 0x000fe20000400000 */
[----:B------:R-:W-:Y:S01]  /*2d50*/  FMUL R90, R90, R71 ;  /* 0x000000475a5a7220 */ /* 0x000fe20000400000 */
[----:B------:R-:W-:Y:S01]  /*2d60*/  FMUL R73, R88, R73 ;  /* 0x0000004958497220 */ /* 0x000fe20000400000 */
[----:B-1----:R-:W-:Y:S01]  /*2d70*/  FMUL R5, R22, UR26 ;  /* 0x0000001a16057c20 */ /* 0x002fe20008400000 */
[----:B------:R-:W-:Y:S01]  /*2d80*/  FMUL R6, R23, UR26 ;  /* 0x0000001a17067c20 */ /* 0x000fe20008400000 */
[----:B------:R-:W-:-:S02]  /*2d90*/  HFMA2 R7, -RZ, RZ, 0, 0 ;  /* 0x00000000ff077431 */ /* 0x000fc400000001ff */
[----:B------:R-:W-:Y:S01]  /*2da0*/  FMUL R23, R24, UR26 ;  /* 0x0000001a18177c20 */ /* 0x000fe20008400000 */
[----:B------:R-:W-:Y:S01]  /*2db0*/  FMUL R94, R5, R94 ;  /* 0x0000005e055e7220 */ /* 0x000fe20000400000 */
[C---:B------:R-:W-:Y:S01]  /*2dc0*/  FMUL R95, R6.reuse, R95 ;  /* 0x0000005f065f7220 */ /* 0x040fe20000400000 */
[----:B------:R-:W-:Y:S01]  /*2dd0*/  F2FP.BF16.F32.PACK_AB R5, R6, R5 ;  /* 0x000000050605723e */ /* 0x000fe200000010ff */
[----:B------:R-:W-:Y:S01]  /*2de0*/  FMUL R22, R23, R84 ;  /* 0x0000005417167220 */ /* 0x000fe20000400000 */
[----:B------:R-:W-:Y:S01]  /*2df0*/  LEA R6, R87, R64, 0xd ;  /* 0x0000004057067211 */ /* 0x000fe200078e68ff */
[----:B------:R-:W-:Y:S01]  /*2e00*/  FMUL R91, R91, R59 ;  /* 0x0000003b5b5b7220 */ /* 0x000fe20000400000 */
[----:B------:R-:W-:Y:S01]  /*2e10*/  F2FP.BF16.F32.PACK_AB R4, R21, R98 ;  /* 0x000000621504723e */ /* 0x000fe200000010ff */
[----:B------:R-:W-:Y:S01]  /*2e20*/  FMUL R92, R92, R69 ;  /* 0x000000455c5c7220 */ /* 0x000fe20000400000 */
[----:B--2---:R-:W-:Y:S01]  /*2e30*/  MOV R9, R6 ;  /* 0x0000000600097202 */ /* 0x004fe20000000f00 */
[----:B------:R-:W-:Y:S01]  /*2e40*/  FMUL R36, R97, R36 ;  /* 0x0000002461247220 */ /* 0x000fe20000400000 */
[----:B------:R-:W-:Y:S01]  /*2e50*/  F2FP.BF16.F32.PACK_AB R6, R18, R23 ;  /* 0x000000171206723e */ /* 0x000fe200000010ff */
[----:B------:R-:W-:Y:S01]  /*2e60*/  FMUL R23, R44, UR26 ;  /* 0x0000001a2c177c20 */ /* 0x000fe20008400000 */
[----:B------:R-:W-:Y:S01]  /*2e70*/  F2FP.BF16.F32.PACK_AB R7, R27, R26 ;  /* 0x0000001a1b07723e */ /* 0x000fe200000010ff */
[----:B------:R-:W-:Y:S01]  /*2e80*/  FMUL R37, R96, R37 ;  /* 0x0000002560257220 */ /* 0x000fe20000400000 */
[----:B------:R-:W-:Y:S01]  /*2e90*/  LEA R10, R87, R65, 0xd ;  /* 0x00000041570a7211 */ /* 0x000fe200078e68ff */
[----:B------:R-:W-:Y:S01]  /*2ea0*/  FMUL R18, R23, -1.4426950216293334961 ;  /* 0xbfb8aa3b17127820 */ /* 0x000fe20000400000 */
[----:B------:R-:W-:Y:S01]  /*2eb0*/  MOV R11, RZ ;  /* 0x000000ff000b7202 */ /* 0x000fe20000000f00 */
[----:B------:R1:W-:Y:S01]  /*2ec0*/  STSM.16.M88.4 [R9], R4 ;  /* 0x0000000409007844 */ /* 0x0003e20000000200 */
[----:B------:R-:W-:Y:S01]  /*2ed0*/  MOV R44, R76 ;  /* 0x0000004c002c7202 */ /* 0x000fe20000000f00 */
[----:B------:R-:W-:Y:S01]  /*2ee0*/  FMUL R83, R100, R83 ;  /* 0x0000005364537220 */ /* 0x000fe20000400000 */
[----:B------:R-:W-:Y:S01]  /*2ef0*/  MOV R8, R10 ;  /* 0x0000000a00087202 */ /* 0x000fe20000000f00 */
[----:B------:R-:W-:Y:S01]  /*2f00*/  FMUL R11, R41, -1.4426950216293334961 ;  /* 0xbfb8aa3b290b7820 */ /* 0x000fe20000400000 */
[----:B------:R-:W-:Y:S01]  /*2f10*/  FMUL R10, R38, -1.4426950216293334961 ;  /* 0xbfb8aa3b260a7820 */ /* 0x000fe20000400000 */
[----:B------:R-:W2:Y:S01]  /*2f20*/  MUFU.EX2 R18, R18 ;  /* 0x0000001200127308 */ /* 0x000ea20000000800 */
[----:B------:R-:W-:-:S02]  /*2f30*/  MOV R76, R72 ;  /* 0x00000048004c7202 */ /* 0x000fc40000000f00 */
[----:B------:R-:W-:Y:S02]  /*2f40*/  MOV R87, RZ ;  /* 0x000000ff00577202 */ /* 0x000fe40000000f00 */
[----:B------:R-:W-:Y:S02]  /*2f50*/  F2FP.BF16.F32.PACK_AB R59, R39, R38 ;  /* 0x00000026273b723e */ /* 0x000fe400000010ff */
[----:B------:R-:W-:Y:S01]  /*2f60*/  MOV R71, RZ ;  /* 0x000000ff00477202 */ /* 0x000fe20000000f00 */
[----:B------:R-:W-:Y:S01]  /*2f70*/  MUFU.EX2 R11, R11 ;  /* 0x0000000b000b7308 */ /* 0x000fe20000000800 */
[----:B------:R-:W-:Y:S02]  /*2f80*/  F2FP.BF16.F32.PACK_AB R15, R16, R15 ;  /* 0x0000000f100f723e */ /* 0x000fe400000010ff */
[----:B------:R-:W-:Y:S02]  /*2f90*/  F2FP.BF16.F32.PACK_AB R21, R95, R94 ;  /* 0x0000005e5f15723e */ /* 0x000fe400000010ff */
[----:B------:R-:W-:-:S02]  /*2fa0*/  MOV R71, R70 ;  /* 0x0000004600477202 */ /* 0x000fc40000000f00 */
[----:B------:R-:W-:Y:S01]  /*2fb0*/  F2FP.BF16.F32.PACK_AB R22, R85, R22 ;  /* 0x000000165516723e */ /* 0x000fe200000010ff */
[----:B------:R-:W-:Y:S01]  /*2fc0*/  MUFU.EX2 R10, R10 ;  /* 0x0000000a000a7308 */ /* 0x000fe20000000800 */
[----:B--2---:R-:W-:Y:S01]  /*2fd0*/  FADD R14, R18, 1 ;  /* 0x3f800000120e7421 */ /* 0x004fe20000000000 */
[----:B------:R-:W-:-:S06]  /*2fe0*/  MOV R18, R68 ;  /* 0x0000004400127202 */ /* 0x000fcc0000000f00 */
[----:B------:R-:W-:Y:S01]  /*2ff0*/  MUFU.RCP R14, R14 ;  /* 0x0000000e000e7308 */ /* 0x000fe20000001000 */
[----:B-1----:R-:W-:Y:S01]  /*3000*/  F2FP.BF16.F32.PACK_AB R4, R29, R28 ;  /* 0x0000001c1d04723e */ /* 0x002fe200000010ff */
[----:B------:R-:W-:Y:S01]  /*3010*/  FMUL R9, R39, -1.4426950216293334961 ;  /* 0xbfb8aa3b27097820 */ /* 0x000fe20000400000 */
[----:B------:R-:W-:Y:S02]  /*3020*/  F2FP.BF16.F32.PACK_AB R5, R31, R30 ;  /* 0x0000001e1f05723e */ /* 0x000fe400000010ff */
[----:B------:R-:W-:Y:S02]  /*3030*/  F2FP.BF16.F32.PACK_AB R6, R33, R32 ;  /* 0x000000202106723e */ /* 0x000fe400000010ff */
[----:B------:R-:W-:Y:S01]  /*3040*/  F2FP.BF16.F32.PACK_AB R7, R35, R34 ;  /* 0x000000222307723e */ /* 0x000fe200000010ff */
[----:B------:R-:W1:Y:S04]  /*3050*/  MUFU.EX2 R9, R9 ;  /* 0x0000000900097308 */ /* 0x000e680000000800 */
[----:B------:R2:W-:Y:S01]  /*3060*/  STSM.16.M88.4 [R8], R4 ;  /* 0x0000000408007844 */ /* 0x0005e20000000200 */
[----:B-1----:R-:W-:-:S06]  /*3070*/  FADD R84, R9, 1 ;  /* 0x3f80000009547421 */ /* 0x002fcc0000000000 */
[----:B------:R-:W1:Y:S01]  /*3080*/  MUFU.RCP R84, R84 ;  /* 0x0000005400547308 */ /* 0x000e620000001000 */
[----:B--2---:R-:W-:Y:S01]  /*3090*/  FMUL R5, R43, UR26 ;  /* 0x0000001a2b057c20 */ /* 0x004fe20008400000 */
[----:B------:R-:W-:Y:S01]  /*30a0*/  FMUL R4, R40, -1.4426950216293334961 ;  /* 0xbfb8aa3b28047820 */ /* 0x000fe20000400000 */
[----:B------:R-:W-:Y:S01]  /*30b0*/  FMUL R8, R42, -1.4426950216293334961 ;  /* 0xbfb8aa3b2a087820 */ /* 0x000fe20000400000 */
[----:B------:R-:W-:Y:S01]  /*30c0*/  FMUL R6, R45, UR26 ;  /* 0x0000001a2d067c20 */ /* 0x000fe20008400000 */
[----:B------:R-:W-:Y:S01]  /*30d0*/  FMUL R7, R5, -1.4426950216293334961 ;  /* 0xbfb8aa3b05077820 */ /* 0x000fe20000400000 */
[----:B------:R-:W-:Y:S01]  /*30e0*/  FMUL R43, R46, -1.4426950216293334961 ;  /* 0xbfb8aa3b2e2b7820 */ /* 0x000fe20000400000 */
[----:B------:R-:W-:Y:S01]  /*30f0*/  FADD R45, R10, 1 ;  /* 0x3f8000000a2d7421 */ /* 0x000fe20000000000 */
[----:B------:R-:W2:Y:S01]  /*3100*/  MUFU.EX2 R4, R4 ;  /* 0x0000000400047308 */ /* 0x000ea20000000800 */
[----:B------:R-:W-:Y:S01]  /*3110*/  FMUL R24, R6, -1.4426950216293334961 ;  /* 0xbfb8aa3b06187820 */ /* 0x000fe20000400000 */
[----:B------:R-:W-:Y:S01]  /*3120*/  FMUL R10, R12, R81 ;  /* 0x000000510c0a7220 */ /* 0x000fe20000400000 */
[----:B------:R-:W-:-:S02]  /*3130*/  HFMA2 R81, -RZ, RZ, 0, 0 ;  /* 0x00000000ff517431 */ /* 0x000fc400000001ff */
[----:B-1----:R-:W-:Y:S02]  /*3140*/  FMUL R84, R39, R84 ;  /* 0x0000005427547220 */ /* 0x002fe40000400000 */
[----:B------:R-:W-:Y:S01]  /*3150*/  F2FP.BF16.F32.PACK_AB R13, R10, R13 ;  /* 0x0000000d0a0d723e */ /* 0x000fe200000010ff */
[----:B------:R-:W1:Y:S01]  /*3160*/  MUFU.EX2 R7, R7 ;  /* 0x0000000700077308 */ /* 0x000e620000000800 */
[----:B------:R-:W-:Y:S01]  /*3170*/  FMUL R27, R27, R84 ;  /* 0x000000541b1b7220 */ /* 0x000fe20000400000 */
[----:B------:R-:W-:-:S06]  /*3180*/  F2FP.BF16.F32.PACK_AB R10, R92, R91 ;  /* 0x0000005b5c0a723e */ /* 0x000fcc00000010ff */
[----:B------:R-:W3:Y:S01]  /*3190*/  MUFU.EX2 R8, R8 ;  /* 0x0000000800087308 */ /* 0x000ee20000000800 */
[----:B--2---:R-:W-:Y:S01]  /*31a0*/  FADD R9, R4, 1 ;  /* 0x3f80000004097421 */ /* 0x004fe20000000000 */
[----:B------:R-:W-:-:S06]  /*31b0*/  FADD R4, R11, 1 ;  /* 0x3f8000000b047421 */ /* 0x000fcc0000000000 */
[----:B------:R-:W-:Y:S01]  /*31c0*/  MUFU.EX2 R24, R24 ;  /* 0x0000001800187308 */ /* 0x000fe20000000800 */
[----:B-1----:R-:W-:-:S07]  /*31d0*/  FADD R7, R7, 1 ;  /* 0x3f80000007077421 */ /* 0x002fce0000000000 */
[----:B------:R-:W1:Y:S01]  /*31e0*/  MUFU.EX2 R43, R43 ;  /* 0x0000002b002b7308 */ /* 0x000e620000000800 */
[----:B---3--:R-:W-:Y:S01]  /*31f0*/  FADD R11, R8, 1 ;  /* 0x3f800000080b7421 */ /* 0x008fe20000000000 */
[----:B------:R-:W-:Y:S01]  /*3200*/  FMUL R8, R89, R74 ;  /* 0x0000004a59087220 */ /* 0x000fe20000400000 */
[----:B------:R-:W-:Y:S02]  /*3210*/  MOV R74, R18 ;  /* 0x00000012004a7202 */ /* 0x000fe40000000f00 */
[----:B------:R-:W-:Y:S02]  /*3220*/  MOV R19, UR8 ;  /* 0x0000000800137c02 */ /* 0x000fe40008000f00 */
[----:B------:R-:W-:Y:S01]  /*3230*/  F2FP.BF16.F32.PACK_AB R8, R75, R8 ;  /* 0x000000084b08723e */ /* 0x000fe200000010ff */
[----:B------:R2:W3:Y:S01]  /*3240*/  MUFU.RCP R12, R7 ;  /* 0x00000007000c7308 */ /* 0x0004e20000001000 */
[C---:B------:R-:W-:Y:S02]  /*3250*/  LEA R80, R19.reuse, R62, 0xd ;  /* 0x0000003e13507211 */ /* 0x040fe400078e68ff */
[----:B------:R-:W-:-:S02]  /*3260*/  LEA R86, R19, R65, 0xd ;  /* 0x0000004113567211 */ /* 0x000fc400078e68ff */
[----:B------:R-:W-:Y:S02]  /*3270*/  MOV R17, R80 ;  /* 0x0000005000117202 */ /* 0x000fe40000000f00 */
[----:B------:R-:W-:Y:S01]  /*3280*/  LEA R80, R19, R64, 0xd ;  /* 0x0000004013507211 */ /* 0x000fe200078e68ff */
[----:B------:R-:W4:Y:S01]  /*3290*/  MUFU.RCP R4, R4 ;  /* 0x0000000400047308 */ /* 0x000f220000001000 */
[----:B-1----:R-:W-:Y:S01]  /*32a0*/  FADD R43, R43, 1 ;  /* 0x3f8000002b2b7421 */ /* 0x002fe20000000000 */
[----:B------:R-:W-:Y:S06]  /*32b0*/  STSM.16.M88.4 [R17], R48 ;  /* 0x0000003011007844 */ /* 0x000fec0000000200 */
[----:B------:R-:W1:Y:S01]  /*32c0*/  MUFU.RCP R45, R45 ;  /* 0x0000002d002d7308 */ /* 0x000e620000001000 */
[----:B--2---:R-:W-:Y:S01]  /*32d0*/  FADD R7, R24, 1 ;  /* 0x3f80000018077421 */ /* 0x004fe20000000000 */
[----:B------:R-:W-:Y:S01]  /*32e0*/  MOV R24, R76 ;  /* 0x0000004c00187202 */ /* 0x000fe20000000f00 */
[----:B---3--:R-:W-:Y:S01]  /*32f0*/  FMUL R12, R5, R12 ;  /* 0x0000000c050c7220 */ /* 0x008fe20000400000 */
[----:B------:R-:W-:-:S02]  /*3300*/  LEA R76, R19, R63, 0xd ;  /* 0x0000003f134c7211 */ /* 0x000fc400078e68ff */
[----:B------:R-:W-:Y:S01]  /*3310*/  MOV R19, R80 ;  /* 0x0000005000137202 */ /* 0x000fe20000000f00 */
[----:B------:R-:W-:Y:S01]  /*3320*/  FMUL R31, R31, R12 ;  /* 0x0000000c1f1f7220 */ /* 0x000fe20000400000 */
[----:B------:R-:W-:Y:S01]  /*3330*/  MOV R18, R76 ;  /* 0x0000004c00127202 */ /* 0x000fe20000000f00 */
[----:B------:R-:W-:Y:S01]  /*3340*/  FADD R76, R25, 1 ;  /* 0x3f800000194c7421 */ /* 0x000fe20000000000 */
[----:B------:R-:W2:Y:S01]  /*3350*/  MUFU.RCP R7, R7 ;  /* 0x0000000700077308 */ /* 0x000ea20000001000 */
[----:B----4-:R-:W-:Y:S01]  /*3360*/  FMUL R4, R41, R4 ;  /* 0x0000000429047220 */ /* 0x010fe20000400000 */
[----:B------:R-:W-:Y:S01]  /*3370*/  MOV R25, R86 ;  /* 0x0000005600197202 */ /* 0x000fe20000000f00 */
[----:B------:R3:W-:Y:S01]  /*3380*/  STSM.16.M88.4 [R18], R52 ;  /* 0x0000003412007844 */ /* 0x0007e20000000200 */
[----:B------:R-:W-:Y:S01]  /*3390*/  F2FP.BF16.F32.PACK_AB R5, R5, R42 ;  /* 0x0000002a0505723e */ /* 0x000fe200000010ff */
[----:B------:R-:W-:Y:S01]  /*33a0*/  FMUL R29, R29, R4 ;  /* 0x000000041d1d7220 */ /* 0x000fe20000400000 */
[----:B------:R-:W-:Y:S01]  /*33b0*/  F2FP.BF16.F32.PACK_AB R12, R83, R82 ;  /* 0x00000052530c723e */ /* 0x000fe200000010ff */
[----:B-1----:R-:W-:Y:S01]  /*33c0*/  FMUL R45, R38, R45 ;  /* 0x0000002d262d7220 */ /* 0x002fe20000400000 */
[----:B------:R-:W1:Y:S01]  /*33d0*/  MUFU.RCP R9, R9 ;  /* 0x0000000900097308 */ /* 0x000e620000001000 */
[----:B------:R4:W-:Y:S02]  /*33e0*/  STSM.16.M88.4 [R19], R56 ;  /* 0x0000003813007844 */ /* 0x0009e40000000200 */
[----:B------:R-:W-:-:S05]  /*33f0*/  FMUL R26, R26, R45 ;  /* 0x0000002d1a1a7220 */ /* 0x000fca0000400000 */
[----:B------:R-:W5:Y:S01]  /*3400*/  MUFU.RCP R11, R11 ;  /* 0x0000000b000b7308 */ /* 0x000f620000001000 */
[C---:B--2---:R-:W-:Y:S01]  /*3410*/  FMUL R4, R6.reuse, R7 ;  /* 0x0000000706047220 */ /* 0x044fe20000400000 */
[----:B------:R-:W-:Y:S01]  /*3420*/  FMUL R7, R23, R14 ;  /* 0x0000000e17077220 */ /* 0x000fe20000400000 */
[----:B------:R-:W-:Y:S02]  /*3430*/  F2FP.BF16.F32.PACK_AB R6, R6, R23 ;  /* 0x000000170606723e */ /* 0x000fe400000010ff */
[----:B------:R-:W-:Y:S01]  /*3440*/  FMUL R33, R33, R4 ;  /* 0x0000000421217220 */ /* 0x000fe20000400000 */
[----:B------:R-:W-:Y:S01]  /*3450*/  FMUL R32, R32, R7 ;  /* 0x0000000720207220 */ /* 0x000fe20000400000 */
[----:B------:R-:W-:Y:S01]  /*3460*/  F2FP.BF16.F32.PACK_AB R4, R41, R40 ;  /* 0x000000282904723e */ /* 0x000fe200000010ff */
[----:B------:R-:W2:Y:S01]  /*3470*/  MUFU.RCP R43, R43 ;  /* 0x0000002b002b7308 */ /* 0x000ea20000001000 */
[----:B-1----:R-:W-:Y:S01]  /*3480*/  FMUL R9, R40, R9 ;  /* 0x0000000928097220 */ /* 0x002fe20000400000 */
[----:B------:R-:W-:-:S02]  /*3490*/  F2FP.BF16.F32.PACK_AB R7, R47, R46 ;  /* 0x0000002e2f07723e */ /* 0x000fc400000010ff */
[----:B------:R-:W-:Y:S01]  /*34a0*/  F2FP.BF16.F32.PACK_AB R14, R79, R78 ;  /* 0x0000004e4f0e723e */ /* 0x000fe200000010ff */
[----:B------:R-:W-:Y:S01]  /*34b0*/  FMUL R28, R28, R9 ;  /* 0x000000091c1c7220 */ /* 0x000fe20000400000 */
[----:B------:R-:W-:Y:S01]  /*34c0*/  F2FP.BF16.F32.PACK_AB R9, R73, R90 ;  /* 0x0000005a4909723e */ /* 0x000fe200000010ff */
[----:B------:R1:W-:Y:S01]  /*34d0*/  STSM.16.M88.4 [R25], R4 ;  /* 0x0000000419007844 */ /* 0x0003e20000000200 */
[----:B------:R-:W4:Y:S01]  /*34e0*/  MUFU.RCP R76, R76 ;  /* 0x0000004c004c7308 */ /* 0x000f220000001000 */
[----:B-----5:R-:W-:Y:S01]  /*34f0*/  FMUL R11, R42, R11 ;  /* 0x0000000b2a0b7220 */ /* 0x020fe20000400000 */
[----:B------:R-:W-:Y:S02]  /*3500*/  F2FP.BF16.F32.PACK_AB R23, R27, R26 ;  /* 0x0000001a1b17723e */ /* 0x000fe400000010ff */
[----:B------:R-:W-:Y:S01]  /*3510*/  F2FP.BF16.F32.PACK_AB R16, R29, R28 ;  /* 0x0000001c1d10723e */ /* 0x000fe200000010ff */
[----:B------:R-:W-:Y:S01]  /*3520*/  FMUL R30, R30, R11 ;  /* 0x0000000b1e1e7220 */ /* 0x000fe20000400000 */
[----:B------:R-:W-:-:S02]  /*3530*/  F2FP.BF16.F32.PACK_AB R11, R37, R36 ;  /* 0x00000024250b723e */ /* 0x000fc400000010ff */
[----:B---3--:R-:W-:Y:S01]  /*3540*/  F2FP.BF16.F32.PACK_AB R18, R33, R32 ;  /* 0x000000202112723e */ /* 0x008fe200000010ff */
[----:B--2---:R-:W-:Y:S01]  /*3550*/  FMUL R43, R46, R43 ;  /* 0x0000002b2e2b7220 */ /* 0x004fe20000400000 */
[----:B------:R-:W-:Y:S01]  /*3560*/  F2FP.BF16.F32.PACK_AB R17, R31, R30 ;  /* 0x0000001e1f11723e */ /* 0x000fe200000010ff */
[----:B------:R1:W-:Y:S02]  /*3570*/  STSM.16.M88.4 [R44], R8 ;  /* 0x000000082c007844 */ /* 0x0003e40000000200 */
[----:B------:R-:W-:Y:S02]  /*3580*/  FMUL R34, R34, R43 ;  /* 0x0000002b22227220 */ /* 0x000fe40000400000 */
[----:B------:R1:W-:Y:S01]  /*3590*/  STSM.16.M88.4 [R74], R12 ;  /* 0x0000000c4a007844 */ /* 0x0003e20000000200 */
[----:B----4-:R-:W-:-:S03]  /*35a0*/  FMUL R76, R47, R76 ;  /* 0x0000004c2f4c7220 */ /* 0x010fc60000400000 */
[----:B------:R1:W-:Y:S01]  /*35b0*/  STSM.16.M88.4 [R71], R20 ;  /* 0x0000001447007844 */ /* 0x0003e20000000200 */
[----:B------:R-:W-:-:S05]  /*35c0*/  FMUL R35, R35, R76 ;  /* 0x0000004c23237220 */ /* 0x000fca0000400000 */
[----:B------:R-:W-:-:S05]  /*35d0*/  F2FP.BF16.F32.PACK_AB R19, R35, R34 ;  /* 0x000000222313723e */ /* 0x000fca00000010ff */
[----:B------:R1:W-:Y:S01]  /*35e0*/  STSM.16.M88.4 [R24], R16 ;  /* 0x0000001018007844 */ /* 0x0003e20000000200 */
[----:B------:R2:W-:Y:S06]  /*35f0*/  MEMBAR.ALL.CTA ;  /* 0x0000000000007992 */ /* 0x0005ec0000008000 */
[----:B--2---:R-:W2:Y:S02]  /*3600*/  FENCE.VIEW.ASYNC.S ;  /* 0x00000000000073c6 */ /* 0x004ea40000000000 */
[----:B--2---:R-:W-:Y:S06]  /*3610*/  BAR.SYNC.DEFER_BLOCKING 0x1, 0x80 ;  /* 0x0042000000007b1d */ /* 0x004fec0000010000 */
[----:B------:R-:W-:Y:S05]  /*3620*/  BRA.U !UP2, `(.L_x_25) ;  /* 0x000000010a447547 */ /* 0x000fea000b800000 */
[----:B------:R-:W-:Y:S02]  /*3630*/  USHF.L.U32 UR12, UR12, 0xc, URZ ;  /* 0x0000000c0c0c7899 */ /* 0x000fe400080006ff */
[----:B------:R-:W-:Y:S02]  /*3640*/  USHF.L.U32 UR8, UR8, 0xc, URZ ;  /* 0x0000000c08087899 */ /* 0x000fe400080006ff */
[----:B------:R-:W-:Y:S02]  /*3650*/  UIADD3 UR12, UPT, UPT, UR12, UR12, URZ ;  /* 0x0000000c0c0c7290 */ /* 0x000fe4000fffe0ff */
[----:B------:R-:W-:Y:S02]  /*3660*/  USHF.L.U32 UR13, UR5, 0x7, URZ ;  /* 0x00000007050d7899 */ /* 0x000fe400080006ff */
[----:B------:R-:W-:Y:S02]  /*3670*/  UIADD3 UR8, UPT, UPT, UR8, UR8, URZ ;  /* 0x0000000808087290 */ /* 0x000fe4000fffe0ff */
[----:B------:R-:W-:-:S02]  /*3680*/  USHF.L.U32 UR14, UR14, 0x6, URZ ;  /* 0x000000060e0e7899 */ /* 0x000fc400080006ff */
[----:B------:R-:W-:Y:S02]  /*3690*/  UIADD3 UR12, UPT, UPT, UR12, 0x400, UR21 ;  /* 0x000004000c0c7890 */ /* 0x000fe4000fffe015 */
[----:B------:R-:W-:Y:S02]  /*36a0*/  UIADD3 UR9, UPT, UPT, UR13, 0x40, URZ ;  /* 0x000000400d097890 */ /* 0x000fe4000fffe0ff */
[----:B------:R-:W-:Y:S02]  /*36b0*/  UIADD3 UR8, UPT, UPT, UR8, 0x400, UR21 ;  /* 0x0000040008087890 */ /* 0x000fe4000fffe015 */
[----:B------:R-:W-:Y:S01]  /*36c0*/  USHF.L.U32 UR5, UR5, 0x6, URZ ;  /* 0x0000000605057899 */ /* 0x000fe200080006ff */
[----:B------:R-:W-:Y:S02]  /*36d0*/  UMOV UR10, UR14 ;  /* 0x0000000e000a7c82 */ /* 0x000fe40008000000 */
[----:B------:R2:W-:Y:S01]  /*36e0*/  UTMASTG.2D [UR12], [UR32], desc[URZ] ;  /* 0x0000ff0c200073b5 */ /* 0x0005e20008009000 */
[----:B------:R-:W-:-:S03]  /*36f0*/  UMOV UR6, UR14 ;  /* 0x0000000e00067c82 */ /* 0x000fc60008000000 */
[----:B------:R2:W-:Y:S02]  /*3700*/  UTMASTG.2D [UR8], [UR32], desc[URZ] ;  /* 0x0000ff08200073b5 */ /* 0x0005e40008009000 */
[----:B------:R2:W-:Y:S01]  /*3710*/  UTMASTG.2D [UR4], [UR30], desc[URZ] ;  /* 0x0000ff041e0073b5 */ /* 0x0005e20008009000 */
[----:B------:R0:W-:Y:S01]  /*3720*/  UTMACMDFLUSH ;  /* 0x00000000000079b7 */ /* 0x0001e20000000000 */
[----:B--2---:R-:W-:-:S04]  /*3730*/  DEPBAR.LE SB0, 0x3 ;  /* 0x000080c00000791a */ /* 0x004fc80000000000 */
.L_x_25:
[----:B------:R-:W-:Y:S01]  /*3740*/  UIADD3 UR29, UPT, UPT, UR28, UR29, URZ ;  /* 0x0000001d1c1d7290 */ /* 0x000fe2000fffe0ff */
[----:B------:R-:W-:Y:S01]  /*3750*/  BAR.SYNC.DEFER_BLOCKING 0x1, 0x80 ;  /* 0x0042000000007b1d */ /* 0x000fe20000010000 */
[----:B------:R-:W-:Y:S01]  /*3760*/  ELECT P0, URZ, PT ;  /* 0x0000000000ff782f */ /* 0x000fe20003800000 */
[----:B------:R-:W-:Y:S01]  /*3770*/  VIADD R2, R2, 0x1 ;  /* 0x0000000102027836 */ /* 0x000fe20000000000 */
[----:B------:R-:W-:Y:S02]  /*3780*/  UIMAD.WIDE.U32 UR8, UR29, UR25, URZ ;  /* 0x000000191d0872a5 */ /* 0x000fe4000f8e00ff */
[----:B------:R-:W-:Y:S02]  /*3790*/  UISETP.GE.AND UP0, UPT, UR29, 0x800, UPT ;  /* 0x000008001d00788c */ /* 0x000fe4000bf06270 */
[----:B------:R-:W-:Y:S02]  /*37a0*/  UIADD3 UR5, UPT, UPT, UR29, -UR9, URZ ;  /* 0x800000091d057290 */ /* 0x000fe4000fffe0ff */
[----:B------:R-:W-:-:S02]  /*37b0*/  UIADD3 UR27, UPT, UPT, UR27, 0x1, URZ ;  /* 0x000000011b1b7890 */ /* 0x000fc4000fffe0ff */
[----:B------:R-:W-:-:S04]  /*37c0*/  USHF.R.U32.HI UR5, URZ, UR20, UR5 ;  /* 0x00000014ff057299 */ /* 0x000fc80008011605 */
[----:B------:R-:W-:-:S04]  /*37d0*/  UIADD3 UR5, UPT, UPT, UR9, UR5, URZ ;  /* 0x0000000509057290 */ /* 0x000fc8000fffe0ff */
[----:B------:R-:W-:-:S04]  /*37e0*/  USHF.R.U32.HI UR8, URZ, UR19, UR5 ;  /* 0x00000013ff087299 */ /* 0x000fc80008011605 */
[----:B------:R-:W-:Y:S01]  /*37f0*/  UIADD3 UR8, UPT, UPT, -UR8, URZ, URZ ;  /* 0x000000ff08087290 */ /* 0x000fe2000fffe1ff */
[----:B------:R2:W-:Y:S01]  /*3800*/  @P0 SYNCS.ARRIVE.TRANS64.ART0 RZ, [R3+URZ+0x80], R0 ;  /* 0x0000800003ff09a7 */ /* 0x0005e200085000ff */
[C---:B------:R-:W-:Y:S02]  /*3810*/  ISETP.NE.AND P0, PT, R2.reuse, 0x2, PT ;  /* 0x000000020200780c */ /* 0x040fe40003f05270 */
[----:B------:R-:W-:Y:S02]  /*3820*/  UIMAD UR8, UR24, UR8, UR29 ;  /* 0x00000008180872a4 */ /* 0x000fe4000f8e021d */
[----:B------:R-:W-:Y:S02]  /*3830*/  SEL R2, R2, RZ, P0 ;  /* 0x000000ff02027207 */ /* 0x000fe40000000000 */
[----:B------:R-:W-:-:S07]  /*3840*/  UIMAD.WIDE.U32 UR12, UR8, UR11, URZ ;  /* 0x0000000b080c72a5 */ /* 0x000fce000f8e00ff */
[----:B------:R-:W-:Y:S02]  /*3850*/  UMOV UR9, UR13 ;  /* 0x0000000d00097c82 */ /* 0x000fe40008000000 */
[----:B------:R-:W-:-:S04]  /*3860*/  UIADD3 UR5, UPT, UPT, UR8, -UR9, URZ ;  /* 0x8000000908057290 */ /* 0x000fc8000fffe0ff */
[----:B------:R-:W-:-:S04]  /*3870*/  USHF.R.U32.HI UR5, URZ, UR18, UR5 ;  /* 0x00000012ff057299 */ /* 0x000fc80008011605 */
[----:B------:R-:W-:Y:S01]  /*3880*/  UIADD3 UR5, UPT, UPT, UR9, UR5, URZ ;  /* 0x0000000509057290 */ /* 0x000fe2000fffe0ff */
[----:B--2---:R-:W-:-:S03]  /*3890*/  SEL R3, RZ, 0x1, P0 ;  /* 0x00000001ff037807 */ /* 0x004fc60000000000 */
[----:B------:R-:W-:Y:S01]  /*38a0*/  USHF.R.U32.HI UR6, URZ, UR17, UR5 ;  /* 0x00000011ff067299 */ /* 0x000fe20008011605 */
[----:B------:R-:W-:-:S03]  /*38b0*/  LOP3.LUT R60, R60, R3, RZ, 0x3c, !PT ;  /* 0x000000033c3c7212 */ /* 0x000fc600078e3cff */
[----:B------:R-:W-:Y:S02]  /*38c0*/  UIMAD.WIDE.U32 UR12, UR6, UR23, URZ ;  /* 0x00000017060c72a5 */ /* 0x000fe4000f8e00ff */
[----:B------:R-:W-:-:S04]  /*38d0*/  UIADD3 UR14, UPT, UPT, -UR6, URZ, URZ ;  /* 0x000000ff060e7290 */ /* 0x000fc8000fffe1ff */
[----:B------:R-:W-:Y:S01]  /*38e0*/  UIMAD UR14, UR7, UR14, UR8 ;  /* 0x0000000e070e72a4 */ /* 0x000fe2000f8e0208 */
[----:B------:R-:W-:Y:S02]  /*38f0*/  UMOV UR9, UR13 ;  /* 0x0000000d00097c82 */ /* 0x000fe40008000000 */
[----:B------:R-:W-:-:S04]  /*3900*/  UIADD3 UR5, UPT, UPT, UR6, -UR9, URZ ;  /* 0x8000000906057290 */ /* 0x000fc8000fffe0ff */
[----:B------:R-:W-:-:S04]  /*3910*/  USHF.R.U32.HI UR5, URZ, UR16, UR5 ;  /* 0x00000010ff057299 */ /* 0x000fc80008011605 */
[----:B------:R-:W-:-:S04]  /*3920*/  UIADD3 UR5, UPT, UPT, UR9, UR5, URZ ;  /* 0x0000000509057290 */ /* 0x000fc8000fffe0ff */
[----:B------:R-:W-:-:S04]  /*3930*/  USHF.R.U32.HI UR5, URZ, UR15, UR5 ;  /* 0x0000000fff057299 */ /* 0x000fc80008011605 */
[----:B------:R-:W-:-:S04]  /*3940*/  UIADD3 UR5, UPT, UPT, -UR5, URZ, URZ ;  /* 0x000000ff05057290 */ /* 0x000fc8000fffe1ff */
[----:B------:R-:W-:Y:S01]  /*3950*/  UIMAD UR5, UR22, UR5, UR6 ;  /* 0x00000005160572a4 */ /* 0x000fe2000f8e0206 */
[----:B------:R-:W-:Y:S11]  /*3960*/  BRA.U !UP0, `(.L_x_26) ;  /* 0xffffffe508607547 */ /* 0x000ff6000b83ffff */
.L_x_23:
[----:B------:R-:W-:Y:S05]  /*3970*/  BRA.U !UP2, `(.L_x_27) ;  /* 0x000000010a1c7547 */ /* 0x000fea000b800000 */
[----:B------:R-:W2:Y:S01]  /*3980*/  S2UR UR4, SR_CgaCtaId ;  /* 0x00000000000479c3 */ /* 0x000ea20000008800 */
[----:B------:R-:W-:Y:S01]  /*3990*/  ELECT P0, URZ, PT ;  /* 0x0000000000ff782f */ /* 0x000fe20003800000 */
[----:B------:R-:W-:Y:S01]  /*39a0*/  HFMA2 R0, -RZ, RZ, 0, 5.9604644775390625e-08 ;  /* 0x00000001ff007431 */ /* 0x000fe200000001ff */
[----:B------:R-:W-:-:S05]  /*39b0*/  UMOV UR5, 0x40 ;  /* 0x0000004000057882 */ /* 0x000fca0000000000 */
[----:B------:R-:W-:Y:S01]  /*39c0*/  UVIRTCOUNT.DEALLOC.SMPOOL 0x80 ;  /* 0x000000800000784c */ /* 0x000fe20000000000 */
[----:B--2---:R-:W-:-:S09]  /*39d0*/  ULEA UR4, UR4, UR5, 0x18 ;  /* 0x0000000504047291 */ /* 0x004fd2000f8ec0ff */
[----:B------:R2:W-:Y:S03]  /*39e0*/  @P0 STS.U8 [UR4], R0 ;  /* 0x00000000ff000988 */ /* 0x0005e60008000004 */
.L_x_27:
[----:B------:R-:W-:Y:S06]  /*39f0*/  BAR.SYNC.DEFER_BLOCKING 0x1, 0x80 ;  /* 0x0042000000007b1d */ /* 0x000fec0000010000 */
[----:B------:R-:W-:Y:S05]  /*3a00*/  BRA.U !UP2, `(.L_x_28) ;  /* 0x000000010aa07547 */ /* 0x000fea000b800000 */
[----:B------:R-:W3:Y:S01]  /*3a10*/  S2UR UR5, SR_CgaCtaId ;  /* 0x00000000000579c3 */ /* 0x000ee20000008800 */
[----:B------:R-:W-:Y:S01]  /*3a20*/  NOP ;  /* 0x0000000000007918 */ /* 0x000fe20000000000 */
[----:B------:R-:W-:Y:S01]  /*3a30*/  UMOV UR4, 0x50 ;  /* 0x0000005000047882 */ /* 0x000fe20000000000 */
[----:B-1----:R-:W-:Y:S01]  /*3a40*/  LOP3.LUT R4, R67, 0xffff, RZ, 0xc0, !PT ;  /* 0x0000ffff43047812 */ /* 0x002fe200078ec0ff */
[----:B------:R-:W-:Y:S02]  /*3a50*/  IMAD.MOV.U32 R3, RZ, RZ, 0xf ;  /* 0x0000000fff037424 */ /* 0x000fe400078e00ff */
[----:B------:R-:W-:Y:S01]  /*3a60*/  IMAD.MOV.U32 R2, RZ, RZ, 0x1 ;  /* 0x00000001ff027424 */ /* 0x000fe200078e00ff */
[----:B------:R-:W-:-:S04]  /*3a70*/  SHF.R.U32.HI R4, RZ, 0x5, R4 ;  /* 0x00000005ff047819 */ /* 0x000fc80000011604 */
[----:B------:R-:W-:Y:S01]  /*3a80*/  SHF.L.U32 R3, R3, R4, RZ ;  /* 0x0000000403037219 */ /* 0x000fe200000006ff */
[----:B------:R-:W-:-:S05]  /*3a90*/  VIADD R5, R4, 0x10 ;  /* 0x0000001004057836 */ /* 0x000fca0000000000 */
[----:B------:R-:W-:Y:S01]  /*3aa0*/  SHF.L.U32 R2, R2, R5, RZ ;  /* 0x0000000502027219 */ /* 0x000fe200000006ff */
[----:B---3--:R-:W-:-:S03]  /*3ab0*/  ULEA UR5, UR5, UR4, 0x18 ;  /* 0x0000000405057291 */ /* 0x008fc6000f8ec0ff */
[----:B------:R-:W-:-:S04]  /*3ac0*/  LOP3.LUT R5, R2, R3, RZ, 0xfc, !PT ;  /* 0x0000000302057212 */ /* 0x000fc800078efcff */
[C---:B------:R-:W-:Y:S02]  /*3ad0*/  LOP3.LUT R3, R5.reuse, 0xffff, RZ, 0xc0, !PT ;  /* 0x0000ffff05037812 */ /* 0x040fe400078ec0ff */
[----:B--2---:R-:W1:Y:S02]  /*3ae0*/  LDS R0, [UR5] ;  /* 0x00000005ff007984 */ /* 0x004e640008000800 */
[----:B-1----:R-:W-:-:S04]  /*3af0*/  LOP3.LUT R2, R5, 0xffff, R0, 0x80, !PT ;  /* 0x0000ffff05027812 */ /* 0x002fc800078e8000 */
[----:B------:R-:W-:-:S13]  /*3b00*/  ISETP.NE.AND P0, PT, R2, R3, PT ;  /* 0x000000030200720c */ /* 0x000fda0003f05270 */
[----:B------:R-:W-:Y:S05]  /*3b10*/  @P0 BRA `(.L_x_29) ;  /* 0x0000000000500947 */ /* 0x000fea0003800000 */
[----:B------:R-:W-:Y:S02]  /*3b20*/  SHF.R.U32.HI R0, RZ, 0x10, R0 ;  /* 0x00000010ff007819 */ /* 0x000fe40000011600 */
[----:B------:R-:W-:-:S04]  /*3b30*/  SHF.R.U32.HI R3, RZ, 0x10, R5 ;  /* 0x00000010ff037819 */ /* 0x000fc80000011605 */
[----:B------:R-:W-:-:S04]  /*3b40*/  LOP3.LUT R0, R0, R3, RZ, 0xc0, !PT ;  /* 0x0000000300007212 */ /* 0x000fc800078ec0ff */
[----:B------:R-:W-:-:S13]  /*3b50*/  ISETP.NE.AND P0, PT, R0, R3, PT ;  /* 0x000000030000720c */ /* 0x000fda0003f05270 */
[----:B------:R-:W-:Y:S05]  /*3b60*/  @P0 BRA `(.L_x_30) ;  /* 0x0000000000300947 */ /* 0x000fea0003800000 */
[----:B------:R-:W-:Y:S01]  /*3b70*/  R2UR UR7, R5 ;  /* 0x00000000050772ca */ /* 0x000fe200000e0000 */
[----:B------:R-:W1:Y:S01]  /*3b80*/  S2R R2, SR_LANEID ;  /* 0x0000000000027919 */ /* 0x000e620000000000 */
[----:B------:R-:W-:Y:S02]  /*3b90*/  VOTEU.ANY UR6, UPT, PT ;  /* 0x0000000000067886 */ /* 0x000fe400038e0100 */
[----:B------:R-:W-:-:S09]  /*3ba0*/  UFLO.U32 UR6, UR6 ;  /* 0x00000006000672bd */ /* 0x000fd200080e0000 */
[----:B------:R-:W-:-:S06]  /*3bb0*/  ULOP3.LUT UR7, URZ, UR7, URZ, 0x33, !UPT ;  /* 0x00000007ff077292 */ /* 0x000fcc000f8e33ff */
[----:B------:R-:W-:-:S04]  /*3bc0*/  IMAD.U32 R0, RZ, RZ, UR7 ;  /* 0x00000007ff007e24 */ /* 0x000fc8000f8e00ff */
[----:B------:R-:W2:Y:S02]  /*3bd0*/  REDUX UR4, R0 ;  /* 0x00000000000473c4 */ /* 0x000ea40000000000 */
[----:B------:R3:W-:Y:S01]  /*3be0*/  UTCATOMSWS.AND URZ, UR7 ;  /* 0x0000000700ff79e3 */ /* 0x0007e20008000000 */
[----:B-1----:R-:W-:Y:S01]  /*3bf0*/  ISETP.EQ.U32.AND P0, PT, R2, UR6, PT ;  /* 0x0000000602007c0c */ /* 0x002fe2000bf02070 */
[----:B--2---:R-:W-:-:S12]  /*3c00*/  IMAD.U32 R2, RZ, RZ, UR4 ;  /* 0x00000004ff027e24 */ /* 0x004fd8000f8e00ff */
[----:B------:R3:W-:Y:S01]  /*3c10*/  @P0 ATOMS.AND RZ, [UR5], R2 ;  /* 0x00000002ffff098c */ /* 0x0007e2000a800005 */
[----:B------:R-:W-:Y:S05]  /*3c20*/  BRA `(.L_x_31) ;  /* 0x0000000000147947 */ /* 0x000fea0003800000 */
.L_x_30:
[----:B------:R-:W-:Y:S02]  /*3c30*/  MOV R2, 0x3c50 ;  /* 0x00003c5000027802 */ /* 0x000fe40000000f00 */
[----:B------:R-:W-:Y:S05]  /*3c40*/  CALL.REL.NOINC `($__internal_0_$__cuda_sm10x_tcgen05_guardrail_trap_col_being_dealloced_not_returned_by_alloc) ;  /* 0x0000000000cc7944 */ /* 0x000fea0003c00000 */
[----:B------:R-:W-:Y:S05]  /*3c50*/  BRA `(.L_x_31) ;  /* 0x0000000000087947 */ /* 0x000fea0003800000 */
.L_x_29:
[----:B------:R-:W-:Y:S02]  /*3c60*/  MOV R2, 0x3c80 ;  /* 0x00003c8000027802 */ /* 0x000fe40000000f00 */
[----:B------:R-:W-:Y:S05]  /*3c70*/  CALL.REL.NOINC `($__internal_2_$__cuda_sm10x_tcgen05_guardrail_trap_unallocated_columns_being_dealloced) ;  /* 0x0000000000d87944 */ /* 0x000fea0003c00000 */
.L_x_31:
[----:B------:R-:W-:Y:S01]  /*3c80*/  NOP ;  /* 0x0000000000007918 */ /* 0x000fe20000000000 */
.L_x_28:
[----:B------:R-:W-:-:S04]  /*3c90*/  DEPBAR.LE SB0, 0x0 ;  /* 0x000080000000791a */ /* 0x000fc80000000000 */
[----:B---3--:R-:W-:Y:S05]  /*3ca0*/  EXIT ;  /* 0x000000000000794d */ /* 0x008fea0003800000 */
.L_x_6:
[----:B------:R-:W-:Y:S02]  /*3cb0*/  MOV R6, UR14 ;  /* 0x0000000e00067c02 */ /* 0x000fe40008000f00 */
[----:B------:R-:W-:Y:S02]  /*3cc0*/  MOV R7, UR14 ;  /* 0x0000000e00077c02 */ /* 0x000fe40008000f00 */
[----:B------:R-:W-:-:S07]  /*3cd0*/  MOV R2, UR9 ;  /* 0x0000000900027c02 */ /* 0x000fce0008000f00 */
.L_x_32:
[----:B-1----:R1:W2:Y:S02]  /*3ce0*/  SYNCS.PHASECHK.TRANS64.TRYWAIT P0, [R2+URZ+0x38], R7 ;  /* 0x00003807020075a7 */ /* 0x0022a400080011ff */
[----:B--2---:R-:W-:Y:S05]  /*3cf0*/  @!P0 NANOSLEEP.SYNCS 0x989680 ;  /* 0x009896800000895d */ /* 0x004fea0003900000 */
[----:B------:R-:W2:Y:S02]  /*3d00*/  @!P0 SYNCS.PHASECHK.TRANS64 P0, [R2+URZ+0x38], R7 ;  /* 0x00003807020085a7 */ /* 0x000ea400080010ff */
[----:B--2---:R-:W-:Y:S05]  /*3d10*/  @!P0 BRA `(.L_x_32) ;  /* 0xfffffffc00f08947 */ /* 0x004fea000383ffff */
[----:B------:R-:W-:Y:S05]  /*3d20*/  BRA `(.L_x_5) ;  /* 0xffffffcc00147947 */ /* 0x000fea000383ffff */
.L_x_9:
[----:B------:R-:W-:Y:S02]  /*3d30*/  MOV R6, UR6 ;  /* 0x0000000600067c02 */ /* 0x000fe40008000f00 */
[----:B------:R-:W-:Y:S02]  /*3d40*/  MOV R7, UR6 ;  /* 0x0000000600077c02 */ /* 0x000fe40008000f00 */
[----:B------:R-:W-:-:S07]  /*3d50*/  MOV R2, UR4 ;  /* 0x0000000400027c02 */ /* 0x000fce0008000f00 */
.L_x_33:
[----:B-1----:R1:W5:Y:S02]  /*3d60*/  SYNCS.PHASECHK.TRANS64.TRYWAIT P0, [R2+URZ+0x38], R7 ;  /* 0x00003807020075a7 */ /* 0x00236400080011ff */
[----:B-----5:R-:W-:Y:S05]  /*3d70*/  @!P0 NANOSLEEP.SYNCS 0x989680 ;  /* 0x009896800000895d */ /* 0x020fea0003900000 */
[----:B------:R-:W5:Y:S02]  /*3d80*/  @!P0 SYNCS.PHASECHK.TRANS64 P0, [R2+URZ+0x38], R7 ;  /* 0x00003807020085a7 */ /* 0x000f6400080010ff */
[----:B-----5:R-:W-:Y:S05]  /*3d90*/  @!P0 BRA `(.L_x_33) ;  /* 0xfffffffc00f08947 */ /* 0x020fea000383ffff */
[----:B------:R-:W-:Y:S05]  /*3da0*/  BRA `(.L_x_34) ;  /* 0xffffffd0002c7947 */ /* 0x000fea000383ffff */
.L_x_12:
[----:B------:R-:W-:Y:S02]  /*3db0*/  MOV R2, UR7 ;  /* 0x0000000700027c02 */ /* 0x000fe40008000f00 */
[-C--:B------:R-:W-:Y:S02]  /*3dc0*/  MOV R6, R3.reuse ;  /* 0x0000000300067202 */ /* 0x080fe40000000f00 */
[----:B------:R-:W-:-:S07]  /*3dd0*/  MOV R7, R3 ;  /* 0x0000000300077202 */ /* 0x000fce0000000f00 */
.L_x_35:
[----:B-1----:R1:W4:Y:S02]  /*3de0*/  SYNCS.PHASECHK.TRANS64.TRYWAIT P0, [R2+URZ+0x80], R7 ;  /* 0x00008007020075a7 */ /* 0x00232400080011ff */
[----:B----4-:R-:W-:Y:S05]  /*3df0*/  @!P0 NANOSLEEP.SYNCS 0x989680 ;  /* 0x009896800000895d */ /* 0x010fea0003900000 */
[----:B------:R-:W4:Y:S02]  /*3e00*/  @!P0 SYNCS.PHASECHK.TRANS64 P0, [R2+URZ+0x80], R7 ;  /* 0x00008007020085a7 */ /* 0x000f2400080010ff */
[----:B----4-:R-:W-:Y:S05]  /*3e10*/  @!P0 BRA `(.L_x_35) ;  /* 0xfffffffc00f08947 */ /* 0x010fea000383ffff */
[----:B------:R-:W-:Y:S05]  /*3e20*/  BRA `(.L_x_36) ;  /* 0xffffffd000ec7947 */ /* 0x000fea000383ffff */
.L_x_14:
[----:B------:R-:W-:Y:S02]  /*3e30*/  MOV R6, UR12 ;  /* 0x0000000c00067c02 */ /* 0x000fe40008000f00 */
[----:B------:R-:W-:Y:S02]  /*3e40*/  MOV R7, UR12 ;  /* 0x0000000c00077c02 */ /* 0x000fe40008000f00 */
[----:B------:R-:W-:Y:S07]  /*3e50*/  MOV R2, UR5 ;  /* 0x0000000500027c02 */ /* 0x000fee0008000f00 */
.L_x_37:
[----:B-1----:R1:W4:Y:S02]  /*3e60*/  SYNCS.PHASECHK.TRANS64.TRYWAIT P0, [R2+URZ], R7 ;  /* 0x00000007020075a7 */ /* 0x00232400080011ff */
[----:B----4-:R-:W-:Y:S05]  /*3e70*/  @!P0 NANOSLEEP.SYNCS 0x989680 ;  /* 0x009896800000895d */ /* 0x010fea0003900000 */
[----:B------:R-:W4:Y:S02]  /*3e80*/  @!P0 SYNCS.PHASECHK.TRANS64 P0, [R2+URZ], R7 ;  /* 0x00000007020085a7 */ /* 0x000f2400080010ff */
[----:B----4-:R-:W-:Y:S05]  /*3e90*/  @!P0 BRA `(.L_x_37) ;  /* 0xfffffffc00f08947 */ /* 0x010fea000383ffff */
[----:B------:R-:W-:Y:S05]  /*3ea0*/  BRA `(.L_x_13) ;  /* 0xffffffd400347947 */ /* 0x000fea000383ffff */
.L_x_17:
[----:B----45:R-:W-:Y:S02]  /*3eb0*/  MOV R2, UR4 ;  /* 0x0000000400027c02 */ /* 0x030fe40008000f00 */
[----:B------:R-:W-:-:S07]  /*3ec0*/  MOV R7, R6 ;  /* 0x0000000600077202 */ /* 0x000fce0000000f00 */
.L_x_38:
[----:B-1----:R1:W4:Y:S02]  /*3ed0*/  SYNCS.PHASECHK.TRANS64.TRYWAIT P0, [R2+URZ+0x80], R7 ;  /* 0x00008007020075a7 */ /* 0x00232400080011ff */
[----:B----4-:R-:W-:Y:S05]  /*3ee0*/  @!P0 NANOSLEEP.SYNCS 0x989680 ;  /* 0x009896800000895d */ /* 0x010fea0003900000 */
[----:B------:R-:W4:Y:S02]  /*3ef0*/  @!P0 SYNCS.PHASECHK.TRANS64 P0, [R2+URZ+0x80], R7 ;  /* 0x00008007020085a7 */ /* 0x000f2400080010ff */
[----:B----4-:R-:W-:Y:S05]  /*3f00*/  @!P0 BRA `(.L_x_38) ;  /* 0xfffffffc00f08947 */ /* 0x010fea000383ffff */
[----:B------:R-:W-:Y:S05]  /*3f10*/  BRA `(.L_x_10) ;  /* 0xffffffd400d47947 */ /* 0x000fea000383ffff */
.L_x_24:
[----:B------:R-:W-:-:S07]  /*3f20*/  MOV R7, R6 ;  /* 0x0000000600077202 */ /* 0x000fce0000000f00 */
.L_x_39:
[----:B-1----:R1:W2:Y:S02]  /*3f30*/  SYNCS.PHASECHK.TRANS64.TRYWAIT P0, [R3+URZ+0x70], R7 ;  /* 0x00007007030075a7 */ /* 0x0022a400080011ff */
[----:B--2---:R-:W-:Y:S05]  /*3f40*/  @!P0 NANOSLEEP.SYNCS 0x989680 ;  /* 0x009896800000895d */ /* 0x004fea0003900000 */
[----:B------:R-:W2:Y:S02]  /*3f50*/  @!P0 SYNCS.PHASECHK.TRANS64 P0, [R3+URZ+0x70], R7 ;  /* 0x00007007030085a7 */ /* 0x000ea400080010ff */
[----:B--2---:R-:W-:Y:S05]  /*3f60*/  @!P0 BRA `(.L_x_39) ;  /* 0xfffffffc00f08947 */ /* 0x004fea000383ffff */
[----:B------:R-:W-:Y:S05]  /*3f70*/  BRA `(.L_x_40) ;  /* 0xffffffdc00f47947 */ /* 0x000fea000383ffff */
        .weak           $__internal_0_$__cuda_sm10x_tcgen05_guardrail_trap_col_being_dealloced_not_returned_by_alloc
        .type           $__internal_0_$__cuda_sm10x_tcgen05_guardrail_trap_col_being_dealloced_not_returned_by_alloc,@function
        .size           $__internal_0_$__cuda_sm10x_tcgen05_guardrail_trap_col_being_dealloced_not_returned_by_alloc,($__internal_1_$__cuda_sm10x_tcgen05_guardrail_trap_phase_invalid_during_alloc - $__internal_0_$__cuda_sm10x_tcgen05_guardrail_trap_col_being_dealloced_not_returned_by_alloc)
$__internal_0_$__cuda_sm10x_tcgen05_guardrail_trap_col_being_dealloced_not_returned_by_alloc:
[----:B------:R-:W-:Y:S05]  /*3f80*/  BPT.TRAP 0x1 ;  /* 0x000000040000795c */ /* 0x000fea0000300000 */
[----:B------:R-:W-:-:S04]  /*3f90*/  HFMA2 R3, -RZ, RZ, 0, 0 ;  /* 0x00000000ff037431 */ /* 0x000fc800000001ff */
[----:B------:R-:W-:Y:S05]  /*3fa0*/  RET.REL.NODEC R2 `(kernel_cutlass_kernel_cudnngemm_swigludense_gemm_persistent_swigluPersistentDenseGemmKernel_object_at__TiledMMA_ThrLayoutVMNK11110000_PermutationMNK____MMAAtom_ThrID10_ShapeMNK6412816_TVL_0) ;  /* 0xffffffc002147950 */ /* 0x000fea0003c3ffff */
        .weak           $__internal_1_$__cuda_sm10x_tcgen05_guardrail_trap_phase_invalid_during_alloc
        .type           $__internal_1_$__cuda_sm10x_tcgen05_guardrail_trap_phase_invalid_during_alloc,@function
        .size           $__internal_1_$__cuda_sm10x_tcgen05_guardrail_trap_phase_invalid_during_alloc,($__internal_2_$__cuda_sm10x_tcgen05_guardrail_trap_unallocated_columns_being_dealloced - $__internal_1_$__cuda_sm10x_tcgen05_guardrail_trap_phase_invalid_during_alloc)
$__internal_1_$__cuda_sm10x_tcgen05_guardrail_trap_phase_invalid_during_alloc:
[----:B------:R-:W-:Y:S05]  /*3fb0*/  BPT.TRAP 0x1 ;  /* 0x000000040000795c */ /* 0x000fea0000300000 */
[----:B------:R-:W-:-:S04]  /*3fc0*/  MOV R3, 0x0 ;  /* 0x0000000000037802 */ /* 0x000fc80000000f00 */
[----:B------:R-:W-:Y:S05]  /*3fd0*/  RET.REL.NODEC R2 `(kernel_cutlass_kernel_cudnngemm_swigludense_gemm_persistent_swigluPersistentDenseGemmKernel_object_at__TiledMMA_ThrLayoutVMNK11110000_PermutationMNK____MMAAtom_ThrID10_ShapeMNK6412816_TVL_0) ;  /* 0xffffffc002087950 */ /* 0x000fea0003c3ffff */
        .weak           $__internal_2_$__cuda_sm10x_tcgen05_guardrail_trap_unallocated_columns_being_dealloced
        .type           $__internal_2_$__cuda_sm10x_tcgen05_guardrail_trap_unallocated_columns_being_dealloced,@function
        .size           $__internal_2_$__cuda_sm10x_tcgen05_guardrail_trap_unallocated_columns_being_dealloced,(.L_x_44 - $__internal_2_$__cuda_sm10x_tcgen05_guardrail_trap_unallocated_columns_being_dealloced)
$__internal_2_$__cuda_sm10x_tcgen05_guardrail_trap_unallocated_columns_being_dealloced:
[----:B------:R-:W-:Y:S05]  /*3fe0*/  BPT.TRAP 0x1 ;  /* 0x000000040000795c */ /* 0x000fea0000300000 */
[----:B------:R-:W-:-:S04]  /*3ff0*/  HFMA2 R3, -RZ, RZ, 0, 0 ;  /* 0x00000000ff037431 */ /* 0x000fc800000001ff */
[----:B------:R-:W-:Y:S05]  /*4000*/  RET.REL.NODEC R2 `(kernel_cutlass_kernel_cudnngemm_swigludense_gemm_persistent_swigluPersistentDenseGemmKernel_object_at__TiledMMA_ThrLayoutVMNK11110000_PermutationMNK____MMAAtom_ThrID10_ShapeMNK6412816_TVL_0) ;  /* 0xffffffbc02fc7950 */ /* 0x000fea0003c3ffff */
.L_x_41:
[----:B------:R-:W-:-:S00]  /*4010*/  BRA `(.L_x_41) ;  /* 0xfffffffc00fc7947 */ /* 0x000fc0000383ffff */
[----:B------:R-:W-:-:S00]  /*4020*/  NOP ;  /* 0x0000000000007918 */ /* 0x000fc00000000000 */
        /* <DEDUP_REMOVED lines=13> */
.L_x_44:


//--------------------- .nv.shared.kernel_cutlass_kernel_cudnngemm_swigludense_gemm_persistent_swigluPersistentDenseGemmKernel_object_at__TiledMMA_ThrLayoutVMNK11110000_PermutationMNK____MMAAtom_ThrID10_ShapeMNK6412816_TVL_0 --------------------------
	.section	.nv.shared.kernel_cutlass_kernel_cudnngemm_swigludense_gemm_persistent_swigluPersistentDenseGemmKernel_object_at__TiledMMA_ThrLayoutVMNK11110000_PermutationMNK____MMAAtom_ThrID10_ShapeMNK6412816_TVL_0,"aw",@nobits
	.sectionflags	@""
	.align	1024
	.zero		1024


//--------------------- .nv.shared.reserved.0     --------------------------
	.section	.nv.shared.reserved.0,"aw",@nobits
	.align	8
	.weak		__nv_reservedSMEM_offset_0_alias
	.size		__nv_reservedSMEM_offset_0_alias, 0, 64
	.other		__nv_reservedSMEM_offset_0_alias,@"STO_CUDA_RESERVED_SHARED STV_DEFAULT"
__nv_reservedSMEM_offset_0_alias:
	.zero		0
.nv.shared.reserved.0:
	.zero		64
	.weak		__nv_reservedSMEM_allocation_phase
	.type		__nv_reservedSMEM_allocation_phase,@object
	.size		__nv_reservedSMEM_allocation_phase,(.L_0 - __nv_reservedSMEM_allocation_phase)
__nv_reservedSMEM_allocation_phase:
	.zero		1
.L_0:
	.zero		7
	.weak		__nv_reservedSMEM_devtool_atexit_pc
	.type		__nv_reservedSMEM_devtool_atexit_pc,@object
	.size		__nv_reservedSMEM_devtool_atexit_pc,(__nv_reservedSMEM_allocation_mask - __nv_reservedSMEM_devtool_atexit_pc)
__nv_reservedSMEM_devtool_atexit_pc:
	.zero		8
	.weak		__nv_reservedSMEM_allocation_mask
	.type		__nv_reservedSMEM_allocation_mask,@object
	.size		__nv_reservedSMEM_allocation_mask,(.L_2 - __nv_reservedSMEM_allocation_mask)
__nv_reservedSMEM_allocation_mask:
	.zero		4
.L_2:


//--------------------- .nv.constant0.kernel_cutlass_kernel_cudnngemm_swigludense_gemm_persistent_swigluPersistentDenseGemmKernel_object_at__TiledMMA_ThrLayoutVMNK11110000_PermutationMNK____MMAAtom_ThrID10_ShapeMNK6412816_TVL_0 --------------------------
	.section	.nv.constant0.kernel_cutlass_kernel_cudnngemm_swigludense_gemm_persistent_swigluPersistentDenseGemmKernel_object_at__TiledMMA_ThrLayoutVMNK11110000_PermutationMNK____MMAAtom_ThrID10_ShapeMNK6412816_TVL_0,"a",@progbits
	.sectionflags	@""
	.align	4
.nv.constant0.kernel_cutlass_kernel_cudnngemm_swigludense_gemm_persistent_swigluPersistentDenseGemmKernel_object_at__TiledMMA_ThrLayoutVMNK11110000_PermutationMNK____MMAAtom_ThrID10_ShapeMNK6412816_TVL_0:
	.zero		1512


//--------------------- SYMBOLS --------------------------

	.type		.nv.reservedSmem.offset0,@object
	.size		.nv.reservedSmem.offset0,0x4
	.type		.nv.reservedSmem.cap,@object
	.size		.nv.reservedSmem.cap,0x4
